def attn_fwd(
    Q,
    K,
    V,
    Out,
    Lse,
    sm_scale,
    stride_qz,
    stride_qh,
    stride_qm,
    stride_qk,
    stride_kz,
    stride_kh,
    stride_kn,
    stride_kk,
    stride_vz,
    stride_vh,
    stride_vn,
    stride_vk,
    stride_oz,
    stride_oh,
    stride_om,
    stride_ok,
    seqlen_q,
    seqlen_k,
    BLOCK_M: tl.constexpr,
    BLOCK_N: tl.constexpr,
    HEAD_DIM: tl.constexpr,
    CAUSAL: tl.constexpr,
):
    start_m = tl.program_id(0)
    off_hz = tl.program_id(1)
    q_off = off_hz * stride_qh
    k_off = off_hz * stride_kh
    v_off = off_hz * stride_vh
    offs_m = start_m * BLOCK_M + tl.arange(0, BLOCK_M)
    offs_d = tl.arange(0, HEAD_DIM)
    offs_n = tl.arange(0, BLOCK_N)
    q_ptrs = Q + q_off + offs_m[:, None] * stride_qm + offs_d[None, :] * stride_qk
    k_ptrs = K + k_off + offs_d[:, None] * stride_kk + offs_n[None, :] * stride_kn
    v_ptrs = V + v_off + offs_n[:, None] * stride_vn + offs_d[None, :] * stride_vk
    m_i = tl.full([BLOCK_M], float("-inf"), dtype=tl.float32)
    l_i = tl.zeros([BLOCK_M], dtype=tl.float32) + 1.0
    acc = tl.zeros([BLOCK_M, HEAD_DIM], dtype=tl.float32)
    q = tl.load(q_ptrs)
    acc, l_i, m_i = _attn_fwd_inner(
        acc,
        l_i,
        m_i,
        q,
        k_ptrs,
        v_ptrs,
        sm_scale,
        stride_kn,
        stride_vn,
        start_m,
        seqlen_k,
        BLOCK_M,
        BLOCK_N,
        HEAD_DIM,
        CAUSAL,
    )
    acc = acc / l_i[:, None]
    lse = m_i + tl.math.log2(l_i) / 1.4426950408889634
    o_ptrs = (
        Out
        + off_hz * stride_oh
        + offs_m[:, None] * stride_om
        + offs_d[None, :] * stride_ok
    )
    tl.store(o_ptrs, acc.to(Out.dtype.element_ty))
    tl.store(Lse + off_hz * seqlen_q + offs_m, lse)

# config = {"BLOCK_M": 256, "BLOCK_N": 16, "HEAD_DIM": 128, "arch": "sm_100", "causal": false, "dtype": "fp16", "num_stages": 3, "num_warps": 8}
# arch = sm_100


// ===== COMPILED SASS (sm_100a) =====

	.target	sm_100a

	.elftype	@"ET_EXEC"


//--------------------- .note.nv.tkinfo           --------------------------
	.section	.note.nv.tkinfo,"",@"SHT_NOTE"
	.sectionflags	@"SHF_NOTE_NV_TKINFO"
	.tkinfo
        /*0018*/ 	.word	0x00000081
        /*0030*/ 	.string	""
        /*0030*/ 	.string	"ptxas-blackwell"
        /*0030*/ 	.string	"Cuda compilation tools, release 12.9, V12.9.86"
        /*0030*/ 	.string	"Build cuda_12.9.r12.9/compiler.36037853_0"
        /*0030*/ 	.string	"-v  -suppress-debug-info  -lineinfo  -arch sm_100a "



//--------------------- .note.nv.cuver            --------------------------
	.section	.note.nv.cuver,"",@"SHT_NOTE"
	.sectionflags	@"SHF_NOTE_NV_CUVER"
        /*0018*/ 	.short	0x0001
        /*001a*/ 	.short	0x0064
        /*001c*/ 	.short	0x0001
        /*001e*/ 	.short	0x0000
        /*0020*/ 	.short	0x0001
        /*0022*/ 	.short	0x0000


//--------------------- .nv.info                  --------------------------
	.section	.nv.info,"",@"SHT_CUDA_INFO"
	.align	4


	//----- nvinfo : EIATTR_REGCOUNT
	.align		4
        /*0000*/ 	.byte	0x04, 0x2f
        /*0002*/ 	.short	(.L_5 - .L_4)
	.align		4
.L_4:
        /*0004*/ 	.word	index@(attn_fwd)
        /*0008*/ 	.word	0x000000ff


	//----- nvinfo : EIATTR_FRAME_SIZE
	.align		4
.L_5:
        /*000c*/ 	.byte	0x04, 0x11
        /*000e*/ 	.short	(.L_7 - .L_6)
	.align		4
.L_6:
        /*0010*/ 	.word	index@($__internal_2_$__cuda_sm10x_tcgen05_guardrail_trap_unallocated_columns_being_dealloced)
        /*0014*/ 	.word	0x00000010


	//----- nvinfo : EIATTR_FRAME_SIZE
	.align		4
.L_7:
        /*0018*/ 	.byte	0x04, 0x11
        /*001a*/ 	.short	(.L_9 - .L_8)
	.align		4
.L_8:
        /*001c*/ 	.word	index@($__internal_1_$__cuda_sm10x_tcgen05_guardrail_trap_phase_invalid_during_alloc)
        /*0020*/ 	.word	0x00000010


	//----- nvinfo : EIATTR_FRAME_SIZE
	.align		4
.L_9:
        /*0024*/ 	.byte	0x04, 0x11
        /*0026*/ 	.short	(.L_11 - .L_10)
	.align		4
.L_10:
        /*0028*/ 	.word	index@($__internal_0_$__cuda_sm10x_tcgen05_guardrail_trap_col_being_dealloced_not_returned_by_alloc)
        /*002c*/ 	.word	0x00000010


	//----- nvinfo : EIATTR_FRAME_SIZE
	.align		4
.L_11:
        /*0030*/ 	.byte	0x04, 0x11
        /*0032*/ 	.short	(.L_13 - .L_12)
	.align		4
.L_12:
        /*0034*/ 	.word	index@(attn_fwd)
        /*0038*/ 	.word	0x00000010


	//----- nvinfo : EIATTR_MIN_STACK_SIZE
	.align		4
.L_13:
        /*003c*/ 	.byte	0x04, 0x12
        /*003e*/ 	.short	(.L_15 - .L_14)
	.align		4
.L_14:
        /*0040*/ 	.word	index@(attn_fwd)
        /*0044*/ 	.word	0x00000010
.L_15:


//--------------------- .nv.info.attn_fwd         --------------------------
	.section	.nv.info.attn_fwd,"",@"SHT_CUDA_INFO"
	.sectionflags	@""
	.align	4


	//----- nvinfo : EIATTR_CUDA_API_VERSION
	.align		4
        /*0000*/ 	.byte	0x04, 0x37
        /*0002*/ 	.short	(.L_17 - .L_16)
.L_16:
        /*0004*/ 	.word	0x00000081


	//----- nvinfo : EIATTR_KPARAM_INFO
	.align		4
.L_17:
        /*0008*/ 	.byte	0x04, 0x17
        /*000a*/ 	.short	(.L_19 - .L_18)
.L_18:
        /*000c*/ 	.word	0x00000000
        /*0010*/ 	.short	0x0019
        /*0012*/ 	.short	0x0080
        /*0014*/ 	.byte	0x00, 0xf4, 0x21, 0x00


	//----- nvinfo : EIATTR_KPARAM_INFO
	.align		4
.L_19:
        /*0018*/ 	.byte	0x04, 0x17
        /*001a*/ 	.short	(.L_21 - .L_20)
.L_20:
        /*001c*/ 	.word	0x00000000
        /*0020*/ 	.short	0x0018
        /*0022*/ 	.short	0x0078
        /*0024*/ 	.byte	0x00, 0xf4, 0x21, 0x00


	//----- nvinfo : EIATTR_KPARAM_INFO
	.align		4
.L_21:
        /*0028*/ 	.byte	0x04, 0x17
        /*002a*/ 	.short	(.L_23 - .L_22)
.L_22:
        /*002c*/ 	.word	0x00000000
        /*0030*/ 	.short	0x0017
        /*0032*/ 	.short	0x0070
        /*0034*/ 	.byte	0x00, 0xf0, 0x11, 0x00


	//----- nvinfo : EIATTR_KPARAM_INFO
	.align		4
.L_23:
        /*0038*/ 	.byte	0x04, 0x17
        /*003a*/ 	.short	(.L_25 - .L_24)
.L_24:
        /*003c*/ 	.word	0x00000000
        /*0040*/ 	.short	0x0016
        /*0042*/ 	.short	0x006c
        /*0044*/ 	.byte	0x00, 0xf0, 0x11, 0x00


	//----- nvinfo : EIATTR_KPARAM_INFO
	.align		4
.L_25:
        /*0048*/ 	.byte	0x04, 0x17
        /*004a*/ 	.short	(.L_27 - .L_26)
.L_26:
        /*004c*/ 	.word	0x00000000
        /*0050*/ 	.short	0x0015
        /*0052*/ 	.short	0x0068
        /*0054*/ 	.byte	0x00, 0xf0, 0x11, 0x00


	//----- nvinfo : EIATTR_KPARAM_INFO
	.align		4
.L_27:
        /*0058*/ 	.byte	0x04, 0x17
        /*005a*/ 	.short	(.L_29 - .L_28)
.L_28:
        /*005c*/ 	.word	0x00000000
        /*0060*/ 	.short	0x0014
        /*0062*/ 	.short	0x0064
        /*0064*/ 	.byte	0x00, 0xf0, 0x11, 0x00


	//----- nvinfo : EIATTR_KPARAM_INFO
	.align		4
.L_29:
        /*0068*/ 	.byte	0x04, 0x17
        /*006a*/ 	.short	(.L_31 - .L_30)
.L_30:
        /*006c*/ 	.word	0x00000000
        /*0070*/ 	.short	0x0013
        /*0072*/ 	.short	0x0060
        /*0074*/ 	.byte	0x00, 0xf0, 0x11, 0x00


	//----- nvinfo : EIATTR_KPARAM_INFO
	.align		4
.L_31:
        /*0078*/ 	.byte	0x04, 0x17
        /*007a*/ 	.short	(.L_33 - .L_32)
.L_32:
        /*007c*/ 	.word	0x00000000
        /*0080*/ 	.short	0x0012
        /*0082*/ 	.short	0x005c
        /*0084*/ 	.byte	0x00, 0xf0, 0x11, 0x00


	//----- nvinfo : EIATTR_KPARAM_INFO
	.align		4
.L_33:
        /*0088*/ 	.byte	0x04, 0x17
        /*008a*/ 	.short	(.L_35 - .L_34)
.L_34:
        /*008c*/ 	.word	0x00000000
        /*0090*/ 	.short	0x0011
        /*0092*/ 	.short	0x0058
        /*0094*/ 	.byte	0x00, 0xf0, 0x11, 0x00


	//----- nvinfo : EIATTR_KPARAM_INFO
	.align		4
.L_35:
        /*0098*/ 	.byte	0x04, 0x17
        /*009a*/ 	.short	(.L_37 - .L_36)
.L_36:
        /*009c*/ 	.word	0x00000000
        /*00a0*/ 	.short	0x0010
        /*00a2*/ 	.short	0x0054
        /*00a4*/ 	.byte	0x00, 0xf0, 0x11, 0x00


	//----- nvinfo : EIATTR_KPARAM_INFO
	.align		4
.L_37:
        /*00a8*/ 	.byte	0x04, 0x17
        /*00aa*/ 	.short	(.L_39 - .L_38)
.L_38:
        /*00ac*/ 	.word	0x00000000
        /*00b0*/ 	.short	0x000f
        /*00b2*/ 	.short	0x0050
        /*00b4*/ 	.byte	0x00, 0xf0, 0x11, 0x00


	//----- nvinfo : EIATTR_KPARAM_INFO
	.align		4
.L_39:
        /*00b8*/ 	.byte	0x04, 0x17
        /*00ba*/ 	.short	(.L_41 - .L_40)
.L_40:
        /*00bc*/ 	.word	0x00000000
        /*00c0*/ 	.short	0x000e
        /*00c2*/ 	.short	0x004c
        /*00c4*/ 	.byte	0x00, 0xf0, 0x11, 0x00


	//----- nvinfo : EIATTR_KPARAM_INFO
	.align		4
.L_41:
        /*00c8*/ 	.byte	0x04, 0x17
        /*00ca*/ 	.short	(.L_43 - .L_42)
.L_42:
        /*00cc*/ 	.word	0x00000000
        /*00d0*/ 	.short	0x000d
        /*00d2*/ 	.short	0x0048
        /*00d4*/ 	.byte	0x00, 0xf0, 0x11, 0x00


	//----- nvinfo : EIATTR_KPARAM_INFO
	.align		4
.L_43:
        /*00d8*/ 	.byte	0x04, 0x17
        /*00da*/ 	.short	(.L_45 - .L_44)
.L_44:
        /*00dc*/ 	.word	0x00000000
        /*00e0*/ 	.short	0x000c
        /*00e2*/ 	.short	0x0044
        /*00e4*/ 	.byte	0x00, 0xf0, 0x11, 0x00


	//----- nvinfo : EIATTR_KPARAM_INFO
	.align		4
.L_45:
        /*00e8*/ 	.byte	0x04, 0x17
        /*00ea*/ 	.short	(.L_47 - .L_46)
.L_46:
        /*00ec*/ 	.word	0x00000000
        /*00f0*/ 	.short	0x000b
        /*00f2*/ 	.short	0x0040
        /*00f4*/ 	.byte	0x00, 0xf0, 0x11, 0x00


	//----- nvinfo : EIATTR_KPARAM_INFO
	.align		4
.L_47:
        /*00f8*/ 	.byte	0x04, 0x17
        /*00fa*/ 	.short	(.L_49 - .L_48)
.L_48:
        /*00fc*/ 	.word	0x00000000
        /*0100*/ 	.short	0x000a
        /*0102*/ 	.short	0x003c
        /*0104*/ 	.byte	0x00, 0xf0, 0x11, 0x00


	//----- nvinfo : EIATTR_KPARAM_INFO
	.align		4
.L_49:
        /*0108*/ 	.byte	0x04, 0x17
        /*010a*/ 	.short	(.L_51 - .L_50)
.L_50:
        /*010c*/ 	.word	0x00000000
        /*0110*/ 	.short	0x0009
        /*0112*/ 	.short	0x0038
        /*0114*/ 	.byte	0x00, 0xf0, 0x11, 0x00


	//----- nvinfo : EIATTR_KPARAM_INFO
	.align		4
.L_51:
        /*0118*/ 	.byte	0x04, 0x17
        /*011a*/ 	.short	(.L_53 - .L_52)
.L_52:
        /*011c*/ 	.word	0x00000000
        /*0120*/ 	.short	0x0008
        /*0122*/ 	.short	0x0034
        /*0124*/ 	.byte	0x00, 0xf0, 0x11, 0x00


	//----- nvinfo : EIATTR_KPARAM_INFO
	.align		4
.L_53:
        /*0128*/ 	.byte	0x04, 0x17
        /*012a*/ 	.short	(.L_55 - .L_54)
.L_54:
        /*012c*/ 	.word	0x00000000
        /*0130*/ 	.short	0x0007
        /*0132*/ 	.short	0x0030
        /*0134*/ 	.byte	0x00, 0xf0, 0x11, 0x00


	//----- nvinfo : EIATTR_KPARAM_INFO
	.align		4
.L_55:
        /*0138*/ 	.byte	0x04, 0x17
        /*013a*/ 	.short	(.L_57 - .L_56)
.L_56:
        /*013c*/ 	.word	0x00000000
        /*0140*/ 	.short	0x0006
        /*0142*/ 	.short	0x002c
        /*0144*/ 	.byte	0x00, 0xf0, 0x11, 0x00


	//----- nvinfo : EIATTR_KPARAM_INFO
	.align		4
.L_57:
        /*0148*/ 	.byte	0x04, 0x17
        /*014a*/ 	.short	(.L_59 - .L_58)
.L_58:
        /*014c*/ 	.word	0x00000000
        /*0150*/ 	.short	0x0005
        /*0152*/ 	.short	0x0028
        /*0154*/ 	.byte	0x00, 0xf0, 0x11, 0x00


	//----- nvinfo : EIATTR_KPARAM_INFO
	.align		4
.L_59:
        /*0158*/ 	.byte	0x04, 0x17
        /*015a*/ 	.short	(.L_61 - .L_60)
.L_60:
        /*015c*/ 	.word	0x00000000
        /*0160*/ 	.short	0x0004
        /*0162*/ 	.short	0x0020
        /*0164*/ 	.byte	0x00, 0xf4, 0x21, 0x00


	//----- nvinfo : EIATTR_KPARAM_INFO
	.align		4
.L_61:
        /*0168*/ 	.byte	0x04, 0x17
        /*016a*/ 	.short	(.L_63 - .L_62)
.L_62:
        /*016c*/ 	.word	0x00000000
        /*0170*/ 	.short	0x0003
        /*0172*/ 	.short	0x0018
        /*0174*/ 	.byte	0x00, 0xf4, 0x21, 0x00


	//----- nvinfo : EIATTR_KPARAM_INFO
	.align		4
.L_63:
        /*0178*/ 	.byte	0x04, 0x17
        /*017a*/ 	.short	(.L_65 - .L_64)
.L_64:
        /*017c*/ 	.word	0x00000000
        /*0180*/ 	.short	0x0002
        /*0182*/ 	.short	0x0010
        /*0184*/ 	.byte	0x00, 0xf4, 0x21, 0x00


	//----- nvinfo : EIATTR_KPARAM_INFO
	.align		4
.L_65:
        /*0188*/ 	.byte	0x04, 0x17
        /*018a*/ 	.short	(.L_67 - .L_66)
.L_66:
        /*018c*/ 	.word	0x00000000
        /*0190*/ 	.short	0x0001
        /*0192*/ 	.short	0x0008
        /*0194*/ 	.byte	0x00, 0xf4, 0x21, 0x00


	//----- nvinfo : EIATTR_KPARAM_INFO
	.align		4
.L_67:
        /*0198*/ 	.byte	0x04, 0x17
        /*019a*/ 	.short	(.L_69 - .L_68)
.L_68:
        /*019c*/ 	.word	0x00000000
        /*01a0*/ 	.short	0x0000
        /*01a2*/ 	.short	0x0000
        /*01a4*/ 	.byte	0x00, 0xf4, 0x21, 0x00


	//----- nvinfo : EIATTR_AT_ENTRY_FRAGMENTS
	.align		4
.L_69:
        /*01a8*/ 	.byte	0x04, 0x4f
        /*01aa*/ 	.short	(.L_71 - .L_70)


	//   ....[0]....
.L_70:
        /*01ac*/ 	.word	0x00000004


	//----- nvinfo : EIATTR_RESERVED_SMEM_USED
	.align		4
.L_71:
        /*01b0*/ 	.byte	0x01, 0x41
	.zero		2


	//----- nvinfo : EIATTR_SPARSE_MMA_MASK
	.align		4
        /*01b4*/ 	.byte	0x03, 0x50
        /*01b6*/ 	.short	0x0000


	//----- nvinfo : EIATTR_TCGEN05_1CTA_USED
	.align		4
        /*01b8*/ 	.byte	0x01, 0x51
	.zero		2


	//----- nvinfo : EIATTR_MAXREG_COUNT
	.align		4
        /*01bc*/ 	.byte	0x03, 0x1b
        /*01be*/ 	.short	0x00ff


	//----- nvinfo : EIATTR_NUM_BARRIERS
	.align		4
        /*01c0*/ 	.byte	0x02, 0x4c
        /*01c2*/ 	.byte	0x01
	.zero		1


	//----- nvinfo : EIATTR_ANNOTATIONS
	.align		4
        /*01c4*/ 	.byte	0x04, 0x55
        /*01c6*/ 	.short	(.L_73 - .L_72)


	//   ....[0]....
.L_72:
        /*01c8*/ 	.word	0x00000001
        /*01cc*/ 	.byte	0x70, 0x10, 0x00, 0x00, 0x01, 0x00, 0x00, 0x00, 0x20, 0x11, 0x00, 0x00, 0x01, 0x00, 0x00, 0x00
        /*01dc*/ 	.byte	0x30, 0x11, 0x00, 0x00, 0x01, 0x00, 0x00, 0x00, 0x40, 0x2d, 0x00, 0x00, 0x01, 0x00, 0x00, 0x00
        /*01ec*/ 	.byte	0x80, 0x2e, 0x00, 0x00, 0x01, 0x00, 0x00, 0x00, 0x30, 0x2f, 0x00, 0x00


	//----- nvinfo : EIATTR_INT_WARP_WIDE_INSTR_OFFSETS
	.align		4
.L_73:
        /*01f8*/ 	.byte	0x04, 0x31
        /*01fa*/ 	.short	(.L_75 - .L_74)


	//   ....[0]....
.L_74:
        /*01fc*/ 	.word	0x00002f70


	//   ....[1]....
        /*0200*/ 	.word	0x00002f80


	//   ....[2]....
        /*0204*/ 	.word	0x00003940


	//   ....[3]....
        /*0208*/ 	.word	0x00003b10


	//   ....[4]....
        /*020c*/ 	.word	0x00005b70


	//   ....[5]....
        /*0210*/ 	.word	0x0000bc30


	//   ....[6]....
        /*0214*/ 	.word	0x0000bc80


	//----- nvinfo : EIATTR_COOP_GROUP_MASK_REGIDS
	.align		4
.L_75:
        /*0218*/ 	.byte	0x04, 0x29
        /*021a*/ 	.short	(.L_77 - .L_76)


	//   ....[0]....
.L_76:
        /*021c*/ 	.word	0xffffffff


	//   ....[1]....
        /*0220*/ 	.word	0xffffffff


	//   ....[2]....
        /*0224*/ 	.word	0xffffffff


	//   ....[3]....
        /*0228*/ 	.word	0xffffffff


	//----- nvinfo : EIATTR_COOP_GROUP_INSTR_OFFSETS
	.align		4
.L_77:
        /*022c*/ 	.byte	0x04, 0x28
        /*022e*/ 	.short	(.L_79 - .L_78)


	//   ....[0]....
.L_78:
        /*0230*/ 	.word	0x00000060


	//   ....[1]....
        /*0234*/ 	.word	0x00000320


	//   ....[2]....
        /*0238*/ 	.word	0x0000bac0


	//   ....[3]....
        /*023c*/ 	.word	0x0000bd30


	//----- nvinfo : EIATTR_VRC_CTA_INIT_COUNT
	.align		4
.L_79:
        /*0240*/ 	.byte	0x02, 0x4a
        /*0242*/ 	.byte	0x80
	.zero		1


	//----- nvinfo : EIATTR_MBARRIER_INSTR_OFFSETS
	.align		4
        /*0244*/ 	.byte	0x04, 0x39
        /*0246*/ 	.short	(.L_81 - .L_80)


	//   ....[0]....
.L_80:
        /*0248*/ 	.word	0x00003860
        /*024c*/ 	.word	0x000000ff
        /*0250*/ 	.word	0x00000000
        /*0254*/ 	.short	0x0100
        /*0256*/ 	.byte	0x0f
	.zero		1


	//   ....[1]....
        /*0258*/ 	.word	0x00003af0
        /*025c*/ 	.word	0x000000ff
        /*0260*/ 	.word	0x00013008
        /*0264*/ 	.short	0x0100
        /*0266*/ 	.byte	0x46
	.zero		1


	//   ....[2]....
        /*0268*/ 	.word	0x00003dd0
        /*026c*/ 	.word	0x000000ff
        /*0270*/ 	.word	0x00011000
        /*0274*/ 	.short	0x0100
        /*0276*/ 	.byte	0x46
	.zero		1


	//   ....[3]....
        /*0278*/ 	.word	0x00004400
        /*027c*/ 	.word	0x000000ff
        /*0280*/ 	.word	0x00011000
        /*0284*/ 	.short	0x010a
        /*0286*/ 	.byte	0x46
	.zero		1


	//   ....[4]....
        /*0288*/ 	.word	0x00004470
        /*028c*/ 	.word	0x000000ff
        /*0290*/ 	.word	0x00011000
        /*0294*/ 	.short	0x0108
        /*0296*/ 	.byte	0x46
	.zero		1


	//   ....[5]....
        /*0298*/ 	.word	0x00005c30
        /*029c*/ 	.word	0x000000ff
        /*02a0*/ 	.word	0x00013010
        /*02a4*/ 	.short	0x0100
        /*02a6*/ 	.byte	0x46
	.zero		1


	//   ....[6]....
        /*02a8*/ 	.word	0x00005f20
        /*02ac*/ 	.word	0x000000ff
        /*02b0*/ 	.word	0x00013010
        /*02b4*/ 	.short	0x010a
        /*02b6*/ 	.byte	0x46
	.zero		1


	//   ....[7]....
        /*02b8*/ 	.word	0x00005fa0
        /*02bc*/ 	.word	0x000000ff
        /*02c0*/ 	.word	0x00013010
        /*02c4*/ 	.short	0x0108
        /*02c6*/ 	.byte	0x46
	.zero		1


	//   ....[8]....
        /*02c8*/ 	.word	0x00005fc0
        /*02cc*/ 	.word	0x000000ff
        /*02d0*/ 	.word	0x00000000
        /*02d4*/ 	.short	0x010a
        /*02d6*/ 	.byte	0x0f
	.zero		1


	//   ....[9]....
        /*02d8*/ 	.word	0x00007350
        /*02dc*/ 	.word	0x000000ff
        /*02e0*/ 	.word	0x00000000
        /*02e4*/ 	.short	0x010a
        /*02e6*/ 	.byte	0x0f
	.zero		1


	//   ....[10]....
        /*02e8*/ 	.word	0x000074c0
        /*02ec*/ 	.word	0x000000ff
        /*02f0*/ 	.word	0x00013000
        /*02f4*/ 	.short	0x0108
        /*02f6*/ 	.byte	0x46
	.zero		1


	//   ....[11]....
        /*02f8*/ 	.word	0x00007550
        /*02fc*/ 	.word	0x000000ff
        /*0300*/ 	.word	0x00013008
        /*0304*/ 	.short	0x0108
        /*0306*/ 	.byte	0x46
	.zero		1


	//   ....[12]....
        /*0308*/ 	.word	0x0000bd50
        /*030c*/ 	.word	0x000000ff
        /*0310*/ 	.word	0x00011000
        /*0314*/ 	.short	0x010a
        /*0316*/ 	.byte	0x46
	.zero		1


	//   ....[13]....
        /*0318*/ 	.word	0x0000bd80
        /*031c*/ 	.word	0x000000ff
        /*0320*/ 	.word	0x00013010
        /*0324*/ 	.short	0x010a
        /*0326*/ 	.byte	0x46
	.zero		1


	//   ....[14]....
        /*0328*/ 	.word	0x0000bdb0
        /*032c*/ 	.word	0x000000ff
        /*0330*/ 	.word	0x00000000
        /*0334*/ 	.short	0x010a
        /*0336*/ 	.byte	0x0f
	.zero		1


	//   ....[15]....
        /*0338*/ 	.word	0x0000bde0
        /*033c*/ 	.word	0x000000ff
        /*0340*/ 	.word	0x00000000
        /*0344*/ 	.short	0x010a
        /*0346*/ 	.byte	0x0f
	.zero		1


	//----- nvinfo : EIATTR_NUM_MBARRIERS
	.align		4
.L_81:
        /*0348*/ 	.byte	0x03, 0x38
        /*034a*/ 	.short	0xffff


	//----- nvinfo : EIATTR_EXIT_INSTR_OFFSETS
	.align		4
        /*034c*/ 	.byte	0x04, 0x1c
        /*034e*/ 	.short	(.L_83 - .L_82)


	//   ....[0]....
.L_82:
        /*0350*/ 	.word	0x0000bd40


	//----- nvinfo : EIATTR_REQNTID
	.align		4
.L_83:
        /*0354*/ 	.byte	0x04, 0x10
        /*0356*/ 	.short	(.L_85 - .L_84)
.L_84:
        /*0358*/ 	.word	0x00000100
        /*035c*/ 	.word	0x00000001
        /*0360*/ 	.word	0x00000001


	//----- nvinfo : EIATTR_CRS_STACK_SIZE
	.align		4
.L_85:
        /*0364*/ 	.byte	0x04, 0x1e
        /*0366*/ 	.short	(.L_87 - .L_86)
.L_86:
        /*0368*/ 	.word	0x00000000


	//----- nvinfo : EIATTR_CBANK_PARAM_SIZE
	.align		4
.L_87:
        /*036c*/ 	.byte	0x03, 0x19
        /*036e*/ 	.short	0x0088


	//----- nvinfo : EIATTR_PARAM_CBANK
	.align		4
        /*0370*/ 	.byte	0x04, 0x0a
        /*0372*/ 	.short	(.L_89 - .L_88)
	.align		4
.L_88:
        /*0374*/ 	.word	index@(.nv.constant0.attn_fwd)
        /*0378*/ 	.short	0x0380
        /*037a*/ 	.short	0x0088


	//----- nvinfo : EIATTR_SW_WAR
	.align		4
.L_89:
        /*037c*/ 	.byte	0x04, 0x36
        /*037e*/ 	.short	(.L_91 - .L_90)
.L_90:
        /*0380*/ 	.word	0x00000008
.L_91:


//--------------------- .nv.compat                --------------------------
	.section	.nv.compat,"",@"SHT_CUDA_COMPAT_INFO"
	.align	4
        /*0000*/ 	.byte	0x02, 0x02, 0x02, 0x00, 0x02, 0x05, 0x05, 0x00, 0x02, 0x03, 0x00, 0x00, 0x02, 0x06, 0x01, 0x00


//--------------------- .nv.callgraph             --------------------------
	.section	.nv.callgraph,"",@"SHT_CUDA_CALLGRAPH"
	.align	4
	.sectionentsize	8
	.align		4
        /*0000*/ 	.word	0x00000000
	.align		4
        /*0004*/ 	.word	0xffffffff
	.align		4
        /*0008*/ 	.word	0x00000000
	.align		4
        /*000c*/ 	.word	0xfffffffe
	.align		4
        /*0010*/ 	.word	0x00000000
	.align		4
        /*0014*/ 	.word	0xfffffffd
	.align		4
        /*0018*/ 	.word	0x00000000
	.align		4
        /*001c*/ 	.word	0xfffffffc


//--------------------- .nv.constant4             --------------------------
	.section	.nv.constant4,"a",@progbits
	.align	8
	.align		8
.nv.constant4:
        /*0000*/ 	.dword	_$_str


//--------------------- .text.attn_fwd            --------------------------
	.section	.text.attn_fwd,"ax",@progbits
	.align	128
        .global         attn_fwd
        .type           attn_fwd,@function
        .size           attn_fwd,(.L_x_28 - attn_fwd)
        .other          attn_fwd,@"STO_CUDA_ENTRY STV_DEFAULT"
attn_fwd:
.text.attn_fwd:
[----:B------:R-:W0:Y:S01]  /*0000*/  LDC R1, c[0x0][0x37c] ;  /* 0x0000df00ff017b82 */ /* 0x000e220000000800 */
[----:B------:R-:W1:Y:S01]  /*0010*/  S2R R0, SR_TID.X ;  /* 0x0000000000007919 */ /* 0x000e620000002100 */
[----:B0-----:R-:W-:Y:S02]  /*0020*/  IADD3 R1, PT, PT, R1, -0x10, RZ ;  /* 0xfffffff001017810 */ /* 0x001fe40007ffe0ff */
[----:B-1----:R-:W-:-:S13]  /*0030*/  ISETP.GE.U32.AND P0, PT, R0, 0x20, PT ;  /* 0x000000200000780c */ /* 0x002fda0003f06070 */
[----:B------:R-:W-:Y:S05]  /*0040*/  @P0 BRA `(.L_x_0) ;  /* 0x0000000000b80947 */ /* 0x000fea0003800000 */
[----:B------:R-:W0:Y:S01]  /*0050*/  S2UR UR6, SR_CgaCtaId ;  /* 0x00000000000679c3 */ /* 0x000e220000008800 */
[----:B------:R-:W-:Y:S01]  /*0060*/  NOP ;  /* 0x0000000000007918 */ /* 0x000fe20000000000 */
[----:B------:R-:W-:Y:S02]  /*0070*/  UMOV UR4, 0x40 ;  /* 0x0000004000047882 */ /* 0x000fe40000000000 */
[----:B0-----:R-:W-:-:S09]  /*0080*/  ULEA UR4, UR6, UR4, 0x18 ;  /* 0x0000000406047291 */ /* 0x001fd2000f8ec0ff */
[----:B------:R-:W0:Y:S01]  /*0090*/  LDS.U8 R0, [UR4] ;  /* 0x00000004ff007984 */ /* 0x000e220008000000 */
[----:B------:R-:W-:Y:S02]  /*00a0*/  UMOV UR4, 0x400 ;  /* 0x0000040000047882 */ /* 0x000fe40000000000 */
[----:B------:R-:W-:Y:S01]  /*00b0*/  ULEA UR4, UR6, UR4, 0x18 ;  /* 0x0000000406047291 */ /* 0x000fe2000f8ec0ff */
[----:B0-----:R-:W-:-:S13]  /*00c0*/  ISETP.NE.AND P1, PT, R0, RZ, PT ;  /* 0x000000ff0000720c */ /* 0x001fda0003f25270 */
[----:B------:R-:W-:Y:S05]  /*00d0*/  @P1 BRA `(.L_x_1) ;  /* 0x00000000007c1947 */ /* 0x000fea0003800000 */
[----:B------:R-:W-:-:S13]  /*00e0*/  ELECT P1, URZ, PT ;  /* 0x0000000000ff782f */ /* 0x000fda0003820000 */
[----:B------:R-:W-:Y:S05]  /*00f0*/  @!P1 BRA `(.L_x_2) ;  /* 0x0000000000849947 */ /* 0x000fea0003800000 */
[----:B------:R-:W-:Y:S01]  /*0100*/  UMOV UR5, 0x10 ;  /* 0x0000001000057882 */ /* 0x000fe20000000000 */
[----:B------:R-:W-:Y:S01]  /*0110*/  HFMA2 R4, -RZ, RZ, 0, 5.9604644775390625e-08 ;  /* 0x00000001ff047431 */ /* 0x000fe200000001ff */
[----:B------:R-:W-:-:S03]  /*0120*/  MOV R5, 0xffff ;  /* 0x0000ffff00057802 */ /* 0x000fc60000000f00 */
[----:B------:R-:W-:Y:S04]  /*0130*/  DEPBAR.LE SB0, 0x36 ;  /* 0x00008d800000791a */ /* 0x000fe80000000000 */
[----:B------:R-:W0:Y:S02]  /*0140*/  UTCATOMSWS.FIND_AND_SET.ALIGN UP0, UR5, UR5 ;  /* 0x00000005000575e3 */ /* 0x000e240008000800 */
[----:B0-----:R-:W-:-:S04]  /*0150*/  PLOP3.LUT P1, PT, PT, PT, UP0, 0x80, 0x8 ;  /* 0x000000000008781c */ /* 0x001fc80003f2f008 */
[----:B------:R-:W-:-:S04]  /*0160*/  SEL R0, RZ, 0xffffffff, !P1 ;  /* 0xffffffffff007807 */ /* 0x000fc80004800000 */
[----:B------:R-:W-:Y:S02]  /*0170*/  ISETP.NE.AND P1, PT, R0, RZ, PT ;  /* 0x000000ff0000720c */ /* 0x000fe40003f25270 */
[----:B------:R-:W-:-:S11]  /*0180*/  MOV R0, UR5 ;  /* 0x0000000500007c02 */ /* 0x000fd60008000f00 */
[----:B------:R-:W-:Y:S05]  /*0190*/  @P1 BRA `(.L_x_3) ;  /* 0x0000000000241947 */ /* 0x000fea0003800000 */
.L_x_4:
[----:B------:R-:W-:Y:S05]  /*01a0*/  NANOSLEEP 0x64 ;  /* 0x000000640000795d */ /* 0x000fea0003800000 */
[----:B------:R-:W-:-:S05]  /*01b0*/  UMOV UR5, 0x10 ;  /* 0x0000001000057882 */ /* 0x000fca0000000000 */
[----:B------:R-:W-:Y:S04]  /*01c0*/  DEPBAR.LE SB0, 0x36 ;  /* 0x00008d800000791a */ /* 0x000fe80000000000 */
[----:B------:R-:W0:Y:S02]  /*01d0*/  UTCATOMSWS.FIND_AND_SET.ALIGN UP0, UR5, UR5 ;  /* 0x00000005000575e3 */ /* 0x000e240008000800 */
[----:B0-----:R-:W-:-:S04]  /*01e0*/  PLOP3.LUT P1, PT, PT, PT, UP0, 0x80, 0x8 ;  /* 0x000000000008781c */ /* 0x001fc80003f2f008 */
[----:B------:R-:W-:-:S04]  /*01f0*/  SEL R0, RZ, 0xffffffff, !P1 ;  /* 0xffffffffff007807 */ /* 0x000fc80004800000 */
[----:B------:R-:W-:Y:S02]  /*0200*/  ISETP.NE.AND P1, PT, R0, RZ, PT ;  /* 0x000000ff0000720c */ /* 0x000fe40003f25270 */
[----:B------:R-:W-:-:S11]  /*0210*/  MOV R0, UR5 ;  /* 0x0000000500007c02 */ /* 0x000fd60008000f00 */
[----:B------:R-:W-:Y:S05]  /*0220*/  @!P1 BRA `(.L_x_4) ;  /* 0xfffffffc00dc9947 */ /* 0x000fea000383ffff */
.L_x_3:
[----:B------:R-:W-:Y:S01]  /*0230*/  IADD3 R3, PT, PT, R0, 0x10, RZ ;  /* 0x0000001000037810 */ /* 0x000fe20007ffe0ff */
[----:B------:R-:W-:Y:S01]  /*0240*/  UMOV UR5, 0x50 ;  /* 0x0000005000057882 */ /* 0x000fe20000000000 */
[----:B------:R-:W-:Y:S01]  /*0250*/  SHF.L.U32 R2, R5, R0, RZ ;  /* 0x0000000005027219 */ /* 0x000fe200000006ff */
[----:B------:R-:W-:Y:S01]  /*0260*/  ULEA UR5, UR6, UR5, 0x18 ;  /* 0x0000000506057291 */ /* 0x000fe2000f8ec0ff */
[----:B------:R-:W-:Y:S02]  /*0270*/  SHF.L.U32 R3, R4, R3, RZ ;  /* 0x0000000304037219 */ /* 0x000fe400000006ff */
[----:B------:R-:W-:Y:S02]  /*0280*/  SHF.L.U32 R0, R0, 0x5, RZ ;  /* 0x0000000500007819 */ /* 0x000fe400000006ff */
[----:B------:R-:W-:-:S05]  /*0290*/  LOP3.LUT R2, R3, R2, RZ, 0xfc, !PT ;  /* 0x0000000203027212 */ /* 0x000fca00078efcff */
[----:B------:R0:W-:Y:S04]  /*02a0*/  ATOMS.OR RZ, [UR5], R2 ;  /* 0x00000002ffff798c */ /* 0x0001e8000b000005 */
[----:B------:R0:W-:Y:S01]  /*02b0*/  STS [UR4], R0 ;  /* 0x00000000ff007988 */ /* 0x0001e20008000804 */
[----:B------:R-:W-:Y:S05]  /*02c0*/  BRA `(.L_x_2) ;  /* 0x0000000000107947 */ /* 0x000fea0003800000 */
.L_x_1:
[----:B------:R-:W-:Y:S02]  /*02d0*/  MOV R0, 0xffffffff ;  /* 0xffffffff00007802 */ /* 0x000fe40000000f00 */
[----:B------:R-:W-:-:S03]  /*02e0*/  MOV R2, 0x310 ;  /* 0x0000031000027802 */ /* 0x000fc60000000f00 */
[----:B------:R0:W-:Y:S04]  /*02f0*/  STS [UR4], R0 ;  /* 0x00000000ff007988 */ /* 0x0001e80008000804 */
[----:B0-----:R-:W-:Y:S05]  /*0300*/  CALL.REL.NOINC `($__internal_1_$__cuda_sm10x_tcgen05_guardrail_trap_phase_invalid_during_alloc) ;  /* 0x000000b800cc7944 */ /* 0x001fea0003c00000 */
.L_x_2:
[----:B------:R-:W-:Y:S05]  /*0310*/  WARPSYNC.ALL ;  /* 0x0000000000007948 */ /* 0x000fea0003800000 */
[----:B------:R-:W-:Y:S01]  /*0320*/  NOP ;  /* 0x0000000000007918 */ /* 0x000fe20000000000 */
.L_x_0:
[----:B0-----:R-:W0:Y:S01]  /*0330*/  S2R R2, SR_TID.X ;  /* 0x0000000000027919 */ /* 0x001e220000002100 */
[----:B------:R-:W1:Y:S01]  /*0340*/  S2UR UR8, SR_CgaCtaId ;  /* 0x00000000000879c3 */ /* 0x000e620000008800 */
[----:B------:R-:W2:Y:S01]  /*0350*/  LDCU.64 UR4, c[0x0][0x3b0] ;  /* 0x00007600ff0477ac */ /* 0x000ea20008000a00 */
[----:B------:R-:W3:Y:S01]  /*0360*/  S2R R0, SR_CTAID.X ;  /* 0x0000000000007919 */ /* 0x000ee20000002500 */
[----:B------:R-:W-:Y:S01]  /*0370*/  UMOV UR70, 0x400 ;  /* 0x0000040000467882 */ /* 0x000fe20000000000 */
[----:B------:R-:W4:Y:S04]  /*0380*/  LDCU.64 UR6, c[0x0][0x3b0] ;  /* 0x00007600ff0677ac */ /* 0x000f280008000a00 */
[----:B------:R-:W2:Y:S01]  /*0390*/  S2UR UR71, SR_CTAID.Y ;  /* 0x00000000004779c3 */ /* 0x000ea20000002600 */
[----:B------:R-:W0:Y:S07]  /*03a0*/  LDCU.64 UR16, c[0x0][0x358] ;  /* 0x00006b00ff1077ac */ /* 0x000e2e0008000a00 */
[----:B------:R-:W4:Y:S01]  /*03b0*/  LDC.64 R8, c[0x0][0x380] ;  /* 0x0000e000ff087b82 */ /* 0x000f220000000a00 */
[----:B-1----:R-:W-:-:S07]  /*03c0*/  ULEA UR70, UR8, UR70, 0x18 ;  /* 0x0000004608467291 */ /* 0x002fce000f8ec0ff */
[----:B------:R-:W-:Y:S01]  /*03d0*/  BAR.SYNC.DEFER_BLOCKING 0x0 ;  /* 0x0000000000007b1d */ /* 0x000fe20000010000 */
[----:B0-----:R-:W-:-:S07]  /*03e0*/  LOP3.LUT R177, R2, 0xff, RZ, 0xc0, !PT ;  /* 0x000000ff02b17812 */ /* 0x001fce00078ec0ff */
[----:B------:R-:W0:Y:S01]  /*03f0*/  LDC.64 R234, c[0x0][0x380] ;  /* 0x0000e000ffea7b82 */ /* 0x000e220000000a00 */
[----:B--2---:R-:W-:Y:S01]  /*0400*/  UIMAD UR4, UR71, UR4, URZ ;  /* 0x00000004470472a4 */ /* 0x004fe2000f8e02ff */
[----:B---3--:R-:W-:Y:S01]  /*0410*/  LEA R177, R0, R177, 0x8 ;  /* 0x000000b100b17211 */ /* 0x008fe200078e40ff */
[----:B----4-:R-:W-:Y:S02]  /*0420*/  UIMAD UR6, UR71, UR6, URZ ;  /* 0x00000006470672a4 */ /* 0x010fe4000f8e02ff */
[----:B------:R-:W-:-:S03]  /*0430*/  USHF.L.U32 UR9, UR4, 0x1, URZ ;  /* 0x0000000104097899 */ /* 0x000fc600080006ff */
[----:B------:R-:W1:Y:S01]  /*0440*/  LDC R0, c[0x0][0x3b8] ;  /* 0x0000ee00ff007b82 */ /* 0x000e620000000800 */
[C---:B------:R-:W-:Y:S01]  /*0450*/  IMAD R3, R177.reuse, UR5, RZ ;  /* 0x00000005b1037c24 */ /* 0x040fe2000f8e02ff */
[----:B------:R-:W-:Y:S01]  /*0460*/  UIMAD.WIDE UR4, UR4, 0x2, URZ ;  /* 0x00000002040478a5 */ /* 0x000fe2000f8e02ff */
[----:B------:R-:W-:Y:S01]  /*0470*/  IMAD R2, R177, UR7, RZ ;  /* 0x00000007b1027c24 */ /* 0x000fe2000f8e02ff */
[----:B------:R-:W-:Y:S01]  /*0480*/  USHF.L.U32 UR7, UR6, 0x1, URZ ;  /* 0x0000000106077899 */ /* 0x000fe200080006ff */
[C---:B------:R-:W-:Y:S01]  /*0490*/  IMAD.HI R6, R3.reuse, 0x2, RZ ;  /* 0x0000000203067827 */ /* 0x040fe200078e02ff */
[----:B------:R-:W-:Y:S02]  /*04a0*/  SHF.L.U32 R5, R3, 0x1, RZ ;  /* 0x0000000103057819 */ /* 0x000fe400000006ff */
[C---:B------:R-:W-:Y:S01]  /*04b0*/  SHF.L.U32 R3, R2.reuse, 0x1, RZ ;  /* 0x0000000102037819 */ /* 0x040fe200000006ff */
[----:B------:R-:W2:Y:S01]  /*04c0*/  LDS R17, [UR70] ;  /* 0x00000046ff117984 */ /* 0x000ea20008000800 */
[----:B------:R-:W-:Y:S01]  /*04d0*/  IADD3 R4, P2, P1, R5, UR9, R8 ;  /* 0x0000000905047c10 */ /* 0x000fe2000f95e008 */
[----:B------:R-:W-:Y:S01]  /*04e0*/  IMAD.HI R2, R2, 0x2, RZ ;  /* 0x0000000202027827 */ /* 0x000fe200078e02ff */
[----:B------:R-:W3:Y:S02]  /*04f0*/  LDC R140, c[0x0][0x3b8] ;  /* 0x0000ee00ff8c7b82 */ /* 0x000ee40000000800 */
[----:B------:R-:W-:-:S06]  /*0500*/  IADD3.X R5, PT, PT, R6, UR5, R9, P2, P1 ;  /* 0x0000000506057c10 */ /* 0x000fcc00097e2409 */
[----:B------:R-:W-:Y:S01]  /*0510*/  BAR.SYNC.DEFER_BLOCKING 0x0 ;  /* 0x0000000000007b1d */ /* 0x000fe20000010000 */
[----:B------:R-:W-:Y:S01]  /*0520*/  UIMAD.WIDE UR4, UR6, 0x2, URZ ;  /* 0x00000002060478a5 */ /* 0x000fe2000f8e02ff */
[----:B0-----:R-:W-:Y:S01]  /*0530*/  IADD3 R234, P1, P2, R3, UR7, R234 ;  /* 0x0000000703ea7c10 */ /* 0x001fe2000fa3e0ea */
[C---:B-1----:R-:W-:Y:S02]  /*0540*/  IMAD R9, R0.reuse, 0x86, RZ ;  /* 0x0000008600097824 */ /* 0x042fe400078e02ff */
[----:B------:R-:W-:Y:S02]  /*0550*/  IMAD R11, R0, 0x88, RZ ;  /* 0x00000088000b7824 */ /* 0x000fe400078e02ff */
[----:B------:R-:W-:Y:S01]  /*0560*/  IADD3.X R2, PT, PT, R2, UR5, R235, P1, P2 ;  /* 0x0000000502027c10 */ /* 0x000fe20008fe44eb */
[C---:B------:R-:W-:Y:S01]  /*0570*/  IMAD R7, R0.reuse, 0x84, RZ ;  /* 0x0000008400077824 */ /* 0x040fe200078e02ff */
[-C--:B------:R-:W-:Y:S01]  /*0580*/  IADD3 RZ, P6, PT, R9, R234.reuse, RZ ;  /* 0x000000ea09ff7210 */ /* 0x080fe20007fde0ff */
[C---:B------:R-:W-:Y:S01]  /*0590*/  IMAD R3, R0.reuse, 0x82, RZ ;  /* 0x0000008200037824 */ /* 0x040fe200078e02ff */
[-C--:B------:R-:W-:Y:S01]  /*05a0*/  IADD3 RZ, P3, PT, R11, R234.reuse, RZ ;  /* 0x000000ea0bff7210 */ /* 0x080fe20007f7e0ff */
[C---:B------:R-:W-:Y:S01]  /*05b0*/  IMAD R9, R0.reuse, 0xa, RZ ;  /* 0x0000000a00097824 */ /* 0x040fe200078e02ff */
[C---:B------:R-:W-:Y:S01]  /*05c0*/  SHF.L.U32 R11, R0.reuse, 0x4, RZ ;  /* 0x00000004000b7819 */ /* 0x040fe200000006ff */
[C---:B------:R-:W-:Y:S01]  /*05d0*/  IMAD R13, R0.reuse, 0x90, RZ ;  /* 0x00000090000d7824 */ /* 0x040fe200078e02ff */
[CC--:B------:R-:W-:Y:S01]  /*05e0*/  LEA R6, P2, R0.reuse, R234.reuse, 0x4 ;  /* 0x000000ea00067211 */ /* 0x0c0fe200078420ff */
[C---:B------:R-:W-:Y:S01]  /*05f0*/  IMAD R53, R0.reuse, 0x48, RZ ;  /* 0x0000004800357824 */ /* 0x040fe200078e02ff */
[CC--:B------:R-:W-:Y:S01]  /*0600*/  LEA R10, P4, R0.reuse, R234.reuse, 0x5 ;  /* 0x000000ea000a7211 */ /* 0x0c0fe200078828ff */
[C---:B------:R-:W-:Y:S01]  /*0610*/  IMAD R21, R0.reuse, 0x14, RZ ;  /* 0x0000001400157824 */ /* 0x040fe200078e02ff */
[----:B------:R0:W4:Y:S01]  /*0620*/  LDG.E.U16 R14, desc[UR16][R4.64] ;  /* 0x00000010040e7981 */ /* 0x000122000c1e1500 */
[-C--:B------:R-:W-:Y:S01]  /*0630*/  IADD3 RZ, P5, PT, R7, R234.reuse, RZ ;  /* 0x000000ea07ff7210 */ /* 0x080fe20007fbe0ff */
[C---:B------:R-:W-:Y:S01]  /*0640*/  IMAD R29, R0.reuse, 0x50, RZ ;  /* 0x00000050001d7824 */ /* 0x040fe200078e02ff */
[----:B------:R-:W-:Y:S01]  /*0650*/  IADD3 RZ, P1, PT, R3, R234, RZ ;  /* 0x000000ea03ff7210 */ /* 0x000fe20007f3e0ff */
[C---:B------:R-:W-:Y:S01]  /*0660*/  IMAD R249, R0.reuse, 0xa0, RZ ;  /* 0x000000a000f97824 */ /* 0x040fe200078e02ff */
[----:B------:R-:W-:Y:S01]  /*0670*/  LEA.HI.X.SX32 R11, R11, R2, 0x1, P4 ;  /* 0x000000020b0b7211 */ /* 0x000fe200020f0eff */
[C---:B------:R-:W-:Y:S01]  /*0680*/  IMAD R23, R0.reuse, 0x30, RZ ;  /* 0x0000003000177824 */ /* 0x040fe200078e02ff */
[C---:B------:R-:W-:Y:S01]  /*0690*/  LEA R3, R0.reuse, R0, 0x2 ;  /* 0x0000000000037211 */ /* 0x040fe200078e10ff */
[C---:B------:R-:W-:Y:S01]  /*06a0*/  IMAD R122, R0.reuse, 0x58, RZ ;  /* 0x00000058007a7824 */ /* 0x040fe200078e02ff */
[C---:B------:R-:W-:Y:S01]  /*06b0*/  SHF.L.U32 R19, R0.reuse, 0x6, RZ ;  /* 0x0000000600137819 */ /* 0x040fe200000006ff */
[----:B------:R-:W5:Y:S01]  /*06c0*/  LDG.E.U16 R176, desc[UR16][R10.64] ;  /* 0x000000100ab07981 */ /* 0x000f62000c1e1500 */
[C---:B0-----:R-:W-:Y:S01]  /*06d0*/  SHF.L.U32 R5, R0.reuse, 0x3, RZ ;  /* 0x0000000300057819 */ /* 0x041fe200000006ff */
[C---:B------:R-:W-:Y:S01]  /*06e0*/  IMAD R49, R0.reuse, 0x60, RZ ;  /* 0x0000006000317824 */ /* 0x040fe200078e02ff */
[----:B------:R-:W-:Y:S01]  /*06f0*/  IADD3 R4, P4, PT, R9, R234, RZ ;  /* 0x000000ea09047210 */ /* 0x000fe20007f9e0ff */
[C---:B------:R-:W-:Y:S01]  /*0700*/  IMAD R104, R0.reuse, 0x18, RZ ;  /* 0x0000001800687824 */ /* 0x040fe200078e02ff */
[-C--:B------:R-:W-:Y:S01]  /*0710*/  LEA.HI.X.SX32 R7, R5, R2.reuse, 0x1, P2 ;  /* 0x0000000205077211 */ /* 0x080fe200010f0eff */
[C---:B------:R-:W-:Y:S01]  /*0720*/  IMAD R245, R0.reuse, 0xc0, RZ ;  /* 0x000000c000f57824 */ /* 0x040fe200078e02ff */
[----:B------:R-:W-:Y:S01]  /*0730*/  LEA.HI.X.SX32 R5, R3, R2, 0x1, P4 ;  /* 0x0000000203057211 */ /* 0x000fe200020f0eff */
[C---:B------:R-:W-:Y:S01]  /*0740*/  IMAD R217, R0.reuse, 0xd0, RZ ;  /* 0x000000d000d97824 */ /* 0x040fe200078e02ff */
[----:B------:R-:W-:Y:S01]  /*0750*/  IADD3 R12, P2, PT, R13, R234, RZ ;  /* 0x000000ea0d0c7210 */ /* 0x000fe20007f5e0ff */
[----:B------:R0:W2:Y:S01]  /*0760*/  LDG.E.U16 R6, desc[UR16][R6.64] ;  /* 0x0000001006067981 */ /* 0x0000a2000c1e1500 */
[----:B------:R-:W-:-:S02]  /*0770*/  IMAD R58, R0, 0x68, RZ ;  /* 0x00000068003a7824 */ /* 0x000fc400078e02ff */
[C---:B------:R-:W-:Y:S01]  /*0780*/  IMAD R239, R0.reuse, 0x92, RZ ;  /* 0x0000009200ef7824 */ /* 0x040fe200078e02ff */
[----:B------:R-:W3:Y:S01]  /*0790*/  LDG.E.U16 R4, desc[UR16][R4.64] ;  /* 0x0000001004047981 */ /* 0x000ee2000c1e1500 */
[----:B------:R-:W-:Y:S01]  /*07a0*/  LEA.HI.X.SX32 R13, R53, R2, 0x1, P2 ;  /* 0x00000002350d7211 */ /* 0x000fe200010f0eff */
[C---:B------:R-:W-:Y:S01]  /*07b0*/  IMAD R237, R0.reuse, 0x70, RZ ;  /* 0x0000007000ed7824 */ /* 0x040fe200078e02ff */
[----:B------:R-:W-:Y:S01]  /*07c0*/  IADD3 R8, P2, PT, R21, R234, RZ ;  /* 0x000000ea15087210 */ /* 0x000fe20007f5e0ff */
[C---:B------:R-:W-:Y:S01]  /*07d0*/  IMAD R152, R0.reuse, 0x1c, RZ ;  /* 0x0000001c00987824 */ /* 0x040fe200078e02ff */
[C---:B------:R-:W-:Y:S01]  /*07e0*/  SHF.L.U32 R3, R0.reuse, 0x5, RZ ;  /* 0x0000000500037819 */ /* 0x040fe200000006ff */
[C---:B0-----:R-:W-:Y:S01]  /*07f0*/  IMAD R7, R0.reuse, 0x28, RZ ;  /* 0x0000002800077824 */ /* 0x041fe200078e02ff */
[----:B------:R-:W-:Y:S01]  /*0800*/  LEA.HI.X.SX32 R9, R9, R2, 0x1, P2 ;  /* 0x0000000209097211 */ /* 0x000fe200010f0eff */
[----:B------:R0:W5:Y:S01]  /*0810*/  LDG.E.U16 R15, desc[UR16][R12.64] ;  /* 0x000000100c0f7981 */ /* 0x000162000c1e1500 */
[CC--:B------:R-:W-:Y:S01]  /*0820*/  LEA RZ, P2, R0.reuse, R234.reuse, 0x6 ;  /* 0x000000ea00ff7211 */ /* 0x0c0fe200078430ff */
[C---:B------:R-:W-:Y:S01]  /*0830*/  IMAD R241, R0.reuse, 0xe0, RZ ;  /* 0x000000e000f17824 */ /* 0x040fe200078e02ff */
[C---:B------:R-:W-:Y:S01]  /*0840*/  LEA RZ, P4, R0.reuse, R234, 0x7 ;  /* 0x000000ea00ff7211 */ /* 0x040fe200078838ff */
[C---:B------:R-:W-:Y:S01]  /*0850*/  IMAD R11, R0.reuse, 0xb0, RZ ;  /* 0x000000b0000b7824 */ /* 0x040fe200078e02ff */
[----:B------:R-:W-:Y:S01]  /*0860*/  LEA.HI.X.SX32 R3, R3, R2, 0x1, P2 ;  /* 0x0000000203037211 */ /* 0x000fe200010f0eff */
[----:B------:R1:W5:Y:S01]  /*0870*/  LDG.E.U16 R252, desc[UR16][R8.64] ;  /* 0x0000001008fc7981 */ /* 0x000362000c1e1500 */
[----:B------:R-:W-:Y:S01]  /*0880*/  IADD3 R250, P2, PT, R7, R234, RZ ;  /* 0x000000ea07fa7210 */ /* 0x000fe20007f5e0ff */
[C---:B------:R-:W-:Y:S01]  /*0890*/  IMAD R219, R0.reuse, 0xf0, RZ ;  /* 0x000000f000db7824 */ /* 0x040fe200078e02ff */
[----:B------:R-:W-:Y:S01]  /*08a0*/  LEA.HI.X.SX32 R19, R19, R2, 0x1, P4 ;  /* 0x0000000213137211 */ /* 0x000fe200020f0eff */
[C---:B------:R-:W-:Y:S01]  /*08b0*/  IMAD R126, R0.reuse, 0x78, RZ ;  /* 0x00000078007e7824 */ /* 0x040fe200078e02ff */
[----:B0-----:R-:W-:Y:S01]  /*08c0*/  IADD3 R12, P4, PT, R29, R234, RZ ;  /* 0x000000ea1d0c7210 */ /* 0x001fe20007f9e0ff */
[C---:B------:R-:W-:Y:S01]  /*08d0*/  IMAD R20, R0.reuse, 0xa2, RZ ;  /* 0x000000a200147824 */ /* 0x040fe200078e02ff */
[----:B------:R-:W-:Y:S01]  /*08e0*/  LEA.HI.X.SX32 R251, R21, R2, 0x1, P2 ;  /* 0x0000000215fb7211 */ /* 0x000fe200010f0eff */
[C---:B------:R-:W-:Y:S01]  /*08f0*/  IMAD R27, R0.reuse, 0x49, RZ ;  /* 0x00000049001b7824 */ /* 0x040fe200078e02ff */
[----:B------:R-:W-:Y:S01]  /*0900*/  IADD3 R248, P2, PT, R249, R234, RZ ;  /* 0x000000eaf9f87210 */ /* 0x000fe20007f5e0ff */
        /* <DEDUP_REMOVED lines=8> */
[----:B------:R-:W-:Y:S01]  /*0990*/  IMAD R5, R0, 0x38, RZ ;  /* 0x0000003800057824 */ /* 0x000fe200078e02ff */
[----:B------:R-:W-:-:S02]  /*09a0*/  LEA.HI.X.SX32 R11, R122, R2, 0x1, P4 ;  /* 0x000000027a0b7211 */ /* 0x000fc400020f0eff */
[C---:B------:R-:W-:Y:S01]  /*09b0*/  LEA R25, R0.reuse, R0, 0x6 ;  /* 0x0000000000197211 */ /* 0x040fe200078e30ff */
[C---:B------:R-:W-:Y:S01]  /*09c0*/  IMAD R18, R0.reuse, 0x61, RZ ;  /* 0x0000006100127824 */ /* 0x040fe200078e02ff */
[----:B-1----:R-:W-:Y:S01]  /*09d0*/  IADD3 R8, P4, PT, R49, R234, RZ ;  /* 0x000000ea31087210 */ /* 0x002fe20007f9e0ff */
[----:B------:R-:W-:Y:S01]  /*09e0*/  IMAD R51, R0, 0x12, RZ ;  /* 0x0000001200337824 */ /* 0x000fe200078e02ff */
[----:B------:R-:W-:Y:S01]  /*09f0*/  LEA.HI.X.SX32 R247, R104, R2, 0x1, P2 ;  /* 0x0000000268f77211 */ /* 0x000fe200010f0eff */
        /* <DEDUP_REMOVED lines=8> */
[C---:B------:R-:W-:Y:S01]  /*0a80*/  IMAD R67, R0.reuse, 0x42, RZ ;  /* 0x0000004200437824 */ /* 0x040fe200078e02ff */
[-C--:B------:R-:W-:Y:S01]  /*0a90*/  LEA.HI.X.SX32 R23, R25, R2.reuse, 0x1, P1 ;  /* 0x0000000219177211 */ /* 0x080fe200008f0eff */
[----:B------:R-:W-:Y:S01]  /*0aa0*/  IMAD R36, R0, 0x71, RZ ;  /* 0x0000007100247824 */ /* 0x000fe200078e02ff */
[----:B------:R-:W-:-:S02]  /*0ab0*/  LEA.HI.X.SX32 R243, R152, R2, 0x1, P2 ;  /* 0x0000000298f37211 */ /* 0x000fc400010f0eff */
[C---:B------:R-:W-:Y:S01]  /*0ac0*/  LEA R33, R0.reuse, R0, 0x3 ;  /* 0x0000000000217211 */ /* 0x040fe200078e18ff */
[C---:B------:R-:W-:Y:S01]  /*0ad0*/  IMAD R85, R0.reuse, 0x32, RZ ;  /* 0x0000003200557824 */ /* 0x040fe200078e02ff */
[----:B------:R-:W-:Y:S01]  /*0ae0*/  IADD3 R240, P2, PT, R241, R234, RZ ;  /* 0x000000eaf1f07210 */ /* 0x000fe20007f5e0ff */
[C---:B------:R-:W-:Y:S01]  /*0af0*/  IMAD R65, R0.reuse, 0x52, RZ ;  /* 0x0000005200417824 */ /* 0x040fe200078e02ff */
[C---:B------:R-:W-:Y:S01]  /*0b00*/  LEA R35, R0.reuse, R0, 0x4 ;  /* 0x0000000000237211 */ /* 0x040fe200078e20ff */
[C---:B------:R-:W-:Y:S01]  /*0b10*/  IMAD R75, R0.reuse, 0x72, RZ ;  /* 0x00000072004b7824 */ /* 0x040fe200078e02ff */
[----:B------:R-:W-:Y:S01]  /*0b20*/  LEA.HI.X.SX32 R241, R237, R2, 0x1, P2 ;  /* 0x00000002edf17211 */ /* 0x000fe200010f0eff */
[C---:B------:R-:W-:Y:S01]  /*0b30*/  IMAD R37, R0.reuse, 0x19, RZ ;  /* 0x0000001900257824 */ /* 0x040fe200078e02ff */
[----:B------:R-:W-:Y:S02]  /*0b40*/  IADD3 R236, P2, PT, R239, R234, RZ ;  /* 0x000000eaefec7210 */ /* 0x000fe40007f5e0ff */
[C---:B------:R-:W-:Y:S01]  /*0b50*/  LEA R39, R0.reuse, R0, 0x5 ;  /* 0x0000000000277211 */ /* 0x040fe200078e28ff */
[----:B------:R-:W-:Y:S01]  /*0b60*/  IMAD R41, R0, 0x29, RZ ;  /* 0x0000002900297824 */ /* 0x000fe200078e02ff */
[----:B------:R-:W-:Y:S01]  /*0b70*/  IADD3 R24, P1, PT, R24, R234, RZ ;  /* 0x000000ea18187210 */ /* 0x000fe20007f3e0ff */
[C---:B------:R-:W-:Y:S01]  /*0b80*/  IMAD R71, R0.reuse, 0x62, RZ ;  /* 0x0000006200477824 */ /* 0x040fe200078e02ff */
[C---:B------:R-:W-:Y:S01]  /*0b90*/  SHF.L.U32 R61, R0.reuse, 0x1, RZ ;  /* 0x00000001003d7819 */ /* 0x040fe200000006ff */
[C---:B------:R-:W-:Y:S01]  /*0ba0*/  IMAD R45, R0.reuse, 0x39, RZ ;  /* 0x00000039002d7824 */ /* 0x040fe200078e02ff */
[----:B------:R-:W-:Y:S01]  /*0bb0*/  LEA.HI.X.SX32 R25, R47, R2, 0x1, P1 ;  /* 0x000000022f197211 */ /* 0x000fe200008f0eff */
[----:B------:R-:W-:Y:S01]  /*0bc0*/  IMAD R59, R0, 0x24, RZ ;  /* 0x00000024003b7824 */ /* 0x000fe200078e02ff */
[----:B------:R-:W-:Y:S01]  /*0bd0*/  IADD3 R30, P1, PT, R30, R234, RZ ;  /* 0x000000ea1e1e7210 */ /* 0x000fe20007f3e0ff */
[----:B------:R-:W-:-:S02]  /*0be0*/  IMAD R43, R0, 0x31, RZ ;  /* 0x00000031002b7824 */ /* 0x000fc400078e02ff */
[C---:B------:R-:W-:Y:S02]  /*0bf0*/  IMAD R125, R0.reuse, 0x6, RZ ;  /* 0x00000006007d7824 */ /* 0x040fe400078e02ff */
[C---:B------:R-:W-:Y:S02]  /*0c00*/  IMAD R127, R0.reuse, 0x16, RZ ;  /* 0x00000016007f7824 */ /* 0x040fe400078e02ff */
[C---:B------:R-:W-:Y:S01]  /*0c10*/  IMAD R139, R0.reuse, 0x26, RZ ;  /* 0x00000026008b7824 */ /* 0x040fe200078e02ff */
[C---:B------:R-:W-:Y:S01]  /*0c20*/  LEA R107, R0.reuse, R0, 0x1 ;  /* 0x00000000006b7211 */ /* 0x040fe200078e08ff */
[C---:B------:R-:W-:Y:S02]  /*0c30*/  IMAD R48, R0.reuse, 0xf2, RZ ;  /* 0x000000f200307824 */ /* 0x040fe400078e02ff */
[C---:B------:R-:W-:Y:S01]  /*0c40*/  IMAD R129, R0.reuse, 0xa8, RZ ;  /* 0x000000a800817824 */ /* 0x040fe200078e02ff */
[C---:B------:R-:W-:Y:S01]  /*0c50*/  SHF.L.U32 R137, R0.reuse, 0x2, RZ ;  /* 0x0000000200897819 */ /* 0x040fe200000006ff */
[----:B------:R-:W-:-:S02]  /*0c60*/  IMAD R54, R0, 0x79, RZ ;  /* 0x0000007900367824 */ /* 0x000fc400078e02ff */
[C---:B------:R-:W-:Y:S02]  /*0c70*/  IMAD R159, R0.reuse, 0x25, RZ ;  /* 0x00000025009f7824 */ /* 0x040fe400078e02ff */
[C---:B------:R-:W-:Y:S01]  /*0c80*/  IMAD R172, R0.reuse, 0x9a, RZ ;  /* 0x0000009a00ac7824 */ /* 0x040fe200078e02ff */
[C---:B------:R-:W-:Y:S01]  /*0c90*/  LEA R161, R0.reuse, -R0, 0x3 ;  /* 0x8000000000a17211 */ /* 0x040fe200078e18ff */
[C---:B------:R-:W-:Y:S02]  /*0ca0*/  IMAD R57, R0.reuse, 0x1a, RZ ;  /* 0x0000001a00397824 */ /* 0x040fe400078e02ff */
[C---:B------:R-:W-:Y:S02]  /*0cb0*/  IMAD R173, R0.reuse, 0x4d, RZ ;  /* 0x0000004d00ad7824 */ /* 0x040fe400078e02ff */
[C---:B------:R-:W-:Y:S02]  /*0cc0*/  IMAD R181, R0.reuse, 0x2e, RZ ;  /* 0x0000002e00b57824 */ /* 0x040fe400078e02ff */
[----:B------:R-:W-:-:S02]  /*0cd0*/  IMAD R163, R0, 0x2d, RZ ;  /* 0x0000002d00a37824 */ /* 0x000fc400078e02ff */
[C---:B------:R-:W-:Y:S02]  /*0ce0*/  IMAD R165, R0.reuse, 0x35, RZ ;  /* 0x0000003500a57824 */ /* 0x040fe400078e02ff */
[C---:B------:R-:W-:Y:S02]  /*0cf0*/  IMAD R174, R0.reuse, 0xaa, RZ ;  /* 0x000000aa00ae7824 */ /* 0x040fe400078e02ff */
[C---:B------:R-:W-:Y:S02]  /*0d00*/  IMAD R167, R0.reuse, 0x3d, RZ ;  /* 0x0000003d00a77824 */ /* 0x040fe400078e02ff */
[C---:B------:R-:W-:Y:S02]  /*0d10*/  IMAD R169, R0.reuse, 0x1e, RZ ;  /* 0x0000001e00a97824 */ /* 0x040fe400078e02ff */
[C---:B------:R-:W-:Y:S02]  /*0d20*/  IMAD R189, R0.reuse, 0x17, RZ ;  /* 0x0000001700bd7824 */ /* 0x040fe400078e02ff */
[----:B------:R-:W-:-:S02]  /*0d30*/  IMAD R194, R0, 0xea, RZ ;  /* 0x000000ea00c27824 */ /* 0x000fc400078e02ff */
[C---:B------:R-:W-:Y:S01]  /*0d40*/  IMAD R175, R0.reuse, 0x55, RZ ;  /* 0x0000005500af7824 */ /* 0x040fe200078e02ff */
[CC--:B------:R-:W-:Y:S01]  /*0d50*/  LEA R155, R0.reuse, -R0.reuse, 0x7 ;  /* 0x80000000009b7211 */ /* 0x0c0fe200078e38ff */
        /* <DEDUP_REMOVED lines=9> */
[C---:B------:R-:W-:Y:S01]  /*0df0*/  IMAD R227, R0.reuse, 0xbc, RZ ;  /* 0x000000bc00e37824 */ /* 0x040fe200078e02ff */
[C---:B------:R-:W-:Y:S01]  /*0e00*/  LEA R193, R0.reuse, -R0, 0x5 ;  /* 0x8000000000c17211 */ /* 0x040fe200078e28ff */
[C---:B------:R-:W-:Y:S01]  /*0e10*/  IMAD R64, R0.reuse, 0xa4, RZ ;  /* 0x000000a400407824 */ /* 0x040fe200078e02ff */
[----:B------:R-:W0:Y:S01]  /*0e20*/  LDCU.64 UR4, c[0x0][0x3b0] ;  /* 0x00007600ff0477ac */ /* 0x000e220008000a00 */
[----:B------:R-:W-:-:S02]  /*0e30*/  IMAD R63, R0, 0xb4, RZ ;  /* 0x000000b4003f7824 */ /* 0x000fc400078e02ff */
[C---:B------:R-:W-:Y:S02]  /*0e40*/  IMAD R70, R0.reuse, 0xc4, RZ ;  /* 0x000000c400467824 */ /* 0x040fe400078e02ff */
[C---:B------:R-:W-:Y:S02]  /*0e50*/  IMAD R149, R0.reuse, 0x4a, RZ ;  /* 0x0000004a00957824 */ /* 0x040fe400078e02ff */
        /* <DEDUP_REMOVED lines=20> */
[C---:B------:R-:W-:Y:S01]  /*0fa0*/  IMAD R100, R0.reuse, 0xe6, RZ ;  /* 0x000000e600647824 */ /* 0x040fe200078e02ff */
[----:B------:R-:W-:Y:S01]  /*0fb0*/  LEA.HI.X.SX32 R97, R97, R2, 0x1, P6 ;  /* 0x0000000261617211 */ /* 0x000fe200030f0eff */
[----:B------:R-:W-:Y:S01]  /*0fc0*/  IMAD R95, R0, 0x63, RZ ;  /* 0x00000063005f7824 */ /* 0x000fe200078e02ff */
[----:B------:R-:W-:Y:S01]  /*0fd0*/  IADD3 R98, P6, PT, R98, R234, RZ ;  /* 0x000000ea62627210 */ /* 0x000fe20007fde0ff */
[----:B------:R-:W-:-:S02]  /*0fe0*/  IMAD R99, R0, 0x6b, RZ ;  /* 0x0000006b00637824 */ /* 0x000fc400078e02ff */
[C---:B------:R-:W-:Y:S02]  /*0ff0*/  IMAD R101, R0.reuse, 0x73, RZ ;  /* 0x0000007300657824 */ /* 0x040fe400078e02ff */
[C---:B------:R-:W-:Y:S01]  /*1000*/  IMAD R109, R0.reuse, 0xb, RZ ;  /* 0x0000000b006d7824 */ /* 0x040fe200078e02ff */
[----:B------:R-:W-:Y:S01]  /*1010*/  LEA.HI.X.SX32 R99, R99, R2, 0x1, P6 ;  /* 0x0000000263637211 */ /* 0x000fe200030f0eff */
[C---:B------:R-:W-:Y:S01]  /*1020*/  IMAD R111, R0.reuse, 0x13, RZ ;  /* 0x00000013006f7824 */ /* 0x040fe200078e02ff */
[----:B------:R-:W-:Y:S01]  /*1030*/  IADD3 R108, P6, PT, R127, R234, RZ ;  /* 0x000000ea7f6c7210 */ /* 0x000fe20007fde0ff */
[C---:B------:R-:W-:Y:S02]  /*1040*/  IMAD R151, R0.reuse, 0x36, RZ ;  /* 0x0000003600977824 */ /* 0x040fe400078e02ff */
[C---:B------:R-:W-:Y:S02]  /*1050*/  IMAD R199, R0.reuse, 0x46, RZ ;  /* 0x0000004600c77824 */ /* 0x040fe400078e02ff */
[C---:B------:R-:W-:Y:S01]  /*1060*/  IMAD R203, R0.reuse, 0x56, RZ ;  /* 0x0000005600cb7824 */ /* 0x040fe200078e02ff */
[----:B----4-:R-:W-:Y:S01]  /*1070*/  STL [R1+0x8], R14 ;  /* 0x0000080e01007387 */ /* 0x010fe20000100800 */
        /* <DEDUP_REMOVED lines=9> */
[C---:B------:R-:W-:Y:S01]  /*1110*/  IMAD R119, R0.reuse, 0x33, RZ ;  /* 0x0000003300777824 */ /* 0x040fe200078e02ff */
[----:B--2---:R1:W-:Y:S04]  /*1120*/  STL [R1], R6 ;  /* 0x0000000601007387 */ /* 0x0043e80000100800 */
[----:B---3--:R2:W-:Y:S01]  /*1130*/  STL [R1+0x4], R4 ;  /* 0x0000040401007387 */ /* 0x0085e20000100800 */
[----:B------:R-:W-:-:S02]  /*1140*/  IMAD R121, R0, 0x3b, RZ ;  /* 0x0000003b00797824 */ /* 0x000fc400078e02ff */
[C---:B------:R-:W-:Y:S02]  /*1150*/  IMAD R123, R0.reuse, 0x2c, RZ ;  /* 0x0000002c007b7824 */ /* 0x040fe400078e02ff */
[C---:B------:R-:W-:Y:S01]  /*1160*/  IMAD R105, R0.reuse, 0xc, RZ ;  /* 0x0000000c00697824 */ /* 0x040fe200078e02ff */
[----:B-1----:R-:W-:Y:S01]  /*1170*/  IADD3 R6, P4, PT, R217, R234, RZ ;  /* 0x000000ead9067210 */ /* 0x002fe20007f9e0ff */
[C---:B------:R-:W-:Y:S02]  /*1180*/  IMAD R168, R0.reuse, 0x3c, RZ ;  /* 0x0000003c00a87824 */ /* 0x040fe400078e02ff */
[----:B------:R-:W-:Y:S01]  /*1190*/  IMAD R131, R0, 0x4c, RZ ;  /* 0x0000004c00837824 */ /* 0x000fe200078e02ff */
[----:B------:R-:W-:Y:S01]  /*11a0*/  LEA.HI.X.SX32 R7, R58, R2, 0x1, P4 ;  /* 0x000000023a077211 */ /* 0x000fe200020f0eff */
[C---:B------:R-:W-:Y:S01]  /*11b0*/  IMAD R144, R0.reuse, 0xd8, RZ ;  /* 0x000000d800907824 */ /* 0x040fe200078e02ff */
[----:B--2---:R-:W-:Y:S01]  /*11c0*/  IADD3 R4, P4, PT, R237, R234, RZ ;  /* 0x000000eaed047210 */ /* 0x004fe20007f9e0ff */
[----:B------:R-:W-:-:S02]  /*11d0*/  IMAD R130, R0, 0x98, RZ ;  /* 0x0000009800827824 */ /* 0x000fc400078e02ff */
[C---:B------:R-:W-:Y:S01]  /*11e0*/  IMAD R134, R0.reuse, 0xb8, RZ ;  /* 0x000000b800867824 */ /* 0x040fe200078e02ff */
[----:B------:R-:W-:Y:S01]  /*11f0*/  LEA.HI.X.SX32 R5, R5, R2, 0x1, P4 ;  /* 0x0000000205057211 */ /* 0x000fe200020f0eff */
[C---:B------:R-:W-:Y:S01]  /*1200*/  IMAD R14, R0.reuse, 0x34, RZ ;  /* 0x00000034000e7824 */ /* 0x040fe200078e02ff */
[----:B------:R-:W-:Y:S01]  /*1210*/  IADD3 R238, P4, PT, R219, R234, RZ ;  /* 0x000000eadbee7210 */ /* 0x000fe20007f9e0ff */
[C---:B------:R-:W-:Y:S01]  /*1220*/  IMAD R145, R0.reuse, 0x6c, RZ ;  /* 0x0000006c00917824 */ /* 0x040fe200078e02ff */
[-C--:B------:R-:W-:Y:S01]  /*1230*/  LEA.HI.X.SX32 R237, R27, R2.reuse, 0x1, P2 ;  /* 0x000000021bed7211 */ /* 0x080fe200010f0eff */
[----:B------:R-:W-:Y:S01]  /*1240*/  IMAD R146, R0, 0xe8, RZ ;  /* 0x000000e800927824 */ /* 0x000fe200078e02ff */
[----:B------:R-:W-:Y:S01]  /*1250*/  LEA.HI.X.SX32 R239, R126, R2, 0x1, P4 ;  /* 0x000000027eef7211 */ /* 0x000fe200020f0eff */
[----:B------:R-:W-:Y:S01]  /*1260*/  IMAD R135, R0, 0xf8, RZ ;  /* 0x000000f800877824 */ /* 0x000fe200078e02ff */
[-C--:B------:R-:W-:Y:S01]  /*1270*/  IADD3 R20, P4, PT, R20, R234.reuse, RZ ;  /* 0x000000ea14147210 */ /* 0x080fe20007f9e0ff */
[----:B------:R-:W-:Y:S01]  /*1280*/  IMAD R180, R0, 0x5c, RZ ;  /* 0x0000005c00b47824 */ /* 0x000fe200078e02ff */
[----:B------:R-:W-:Y:S01]  /*1290*/  IADD3 R26, P2, PT, R26, R234, RZ ;  /* 0x000000ea1a1a7210 */ /* 0x000fe20007f5e0ff */
[C---:B------:R-:W-:Y:S01]  /*12a0*/  IMAD R153, R0.reuse, 0xe, RZ ;  /* 0x0000000e00997824 */ /* 0x040fe200078e02ff */
[----:B------:R-:W-:Y:S01]  /*12b0*/  LEA.HI.X.SX32 R21, R31, R2, 0x1, P4 ;  /* 0x000000021f157211 */ /* 0x000fe200020f0eff */
[----:B------:R-:W-:Y:S01]  /*12c0*/  IMAD R182, R0, 0x7c, RZ ;  /* 0x0000007c00b67824 */ /* 0x000fe200078e02ff */
[----:B------:R-:W-:Y:S01]  /*12d0*/  IADD3 R28, P4, PT, R28, R234, RZ ;  /* 0x000000ea1c1c7210 */ /* 0x000fe20007f9e0ff */
[----:B------:R-:W-:Y:S01]  /*12e0*/  IMAD R142, R0, 0xc8, RZ ;  /* 0x000000c8008e7824 */ /* 0x000fe200078e02ff */
[----:B------:R-:W-:Y:S01]  /*12f0*/  LEA.HI.X.SX32 R27, R18, R2, 0x1, P2 ;  /* 0x00000002121b7211 */ /* 0x000fe200010f0eff */
[C---:B------:R-:W-:Y:S01]  /*1300*/  IMAD R154, R0.reuse, 0xfe, RZ ;  /* 0x000000fe009a7824 */ /* 0x040fe200078e02ff */
[----:B------:R-:W-:Y:S01]  /*1310*/  IADD3 R32, P2, PT, R51, R234, RZ ;  /* 0x000000ea33207210 */ /* 0x000fe20007f5e0ff */
[----:B------:R-:W-:Y:S01]  /*1320*/  IMAD R157, R0, 0x1d, RZ ;  /* 0x0000001d009d7824 */ /* 0x000fe200078e02ff */
        /* <DEDUP_REMOVED lines=33> */
[----:B------:R-:W-:Y:S01]  /*1540*/  IMAD R213, R0, 0x2f, RZ ;  /* 0x0000002f00d57824 */ /* 0x000fe200078e02ff */
[----:B------:R-:W-:Y:S01]  /*1550*/  IADD3 R48, P1, PT, R48, R234, RZ ;  /* 0x000000ea30307210 */ /* 0x000fe20007f3e0ff */
[C---:B------:R-:W-:Y:S01]  /*1560*/  IMAD R225, R0.reuse, 0xcc, RZ ;  /* 0x000000cc00e17824 */ /* 0x040fe200078e02ff */
[C---:B------:R-:W-:Y:S01]  /*1570*/  LEA.HI.X.SX32 R47, R0.reuse, R2, 0x1, P4 ;  /* 0x00000002002f7211 */ /* 0x040fe200020f0eff */
[C---:B------:R-:W-:Y:S01]  /*1580*/  IMAD R228, R0.reuse, 0xbe, RZ ;  /* 0x000000be00e47824 */ /* 0x040fe200078e02ff */
[----:B------:R-:W-:Y:S01]  /*1590*/  IADD3 R52, P4, PT, R53, R234, RZ ;  /* 0x000000ea35347210 */ /* 0x000fe20007f9e0ff */
[C---:B------:R-:W-:Y:S01]  /*15a0*/  IMAD R230, R0.reuse, 0xce, RZ ;  /* 0x000000ce00e67824 */ /* 0x040fe200078e02ff */
[----:B------:R-:W-:Y:S01]  /*15b0*/  LEA.HI.X.SX32 R51, R51, R2, 0x1, P2 ;  /* 0x0000000233337211 */ /* 0x000fe200010f0eff */
[----:B------:R-:W-:Y:S01]  /*15c0*/  IMAD R232, R0, 0xde, RZ ;  /* 0x000000de00e87824 */ /* 0x000fe200078e02ff */
[----:B------:R-:W-:Y:S01]  /*15d0*/  IADD3 R56, P2, PT, R14, R234, RZ ;  /* 0x000000ea0e387210 */ /* 0x000fe20007f5e0ff */
[----:B0-----:R-:W-:Y:S01]  /*15e0*/  UIMAD UR4, UR71, UR4, URZ ;  /* 0x00000004470472a4 */ /* 0x001fe2000f8e02ff */
[----:B------:R-:W-:Y:S01]  /*15f0*/  LEA.HI.X.SX32 R49, R54, R2, 0x1, P1 ;  /* 0x0000000236317211 */ /* 0x000fe200008f0eff */
[----:B------:R-:W5:Y:S01]  /*1600*/  LDG.E.U16 R24, desc[UR16][R24.64] ;  /* 0x0000001018187981 */ /* 0x000f62000c1e1500 */
[----:B------:R-:W-:-:S02]  /*1610*/  IADD3 R54, P1, PT, R57, R234, RZ ;  /* 0x000000ea39367210 */ /* 0x000fc40007f3e0ff */
[----:B------:R-:W-:Y:S01]  /*1620*/  LEA.HI.X.SX32 R53, R59, R2, 0x1, P4 ;  /* 0x000000023b357211 */ /* 0x000fe200020f0eff */
[----:B------:R-:W5:Y:S01]  /*1630*/  LDG.E.U16 R13, desc[UR16][R12.64] ;  /* 0x000000100c0d7981 */ /* 0x000f62000c1e1500 */
[----:B------:R-:W-:Y:S02]  /*1640*/  IADD3 R58, P4, PT, R58, R234, RZ ;  /* 0x000000ea3a3a7210 */ /* 0x000fe40007f9e0ff */
[----:B------:R-:W-:Y:S01]  /*1650*/  LEA.HI.X.SX32 R57, R57, R2, 0x1, P2 ;  /* 0x0000000239397211 */ /* 0x000fe200010f0eff */
[----:B------:R-:W5:Y:S01]  /*1660*/  LDG.E.U16 R11, desc[UR16][R10.64] ;  /* 0x000000100a0b7981 */ /* 0x000f62000c1e1500 */
[----:B------:R-:W-:Y:S02]  /*1670*/  LEA R62, P2, R0, R234, 0x2 ;  /* 0x000000ea003e7211 */ /* 0x000fe400078410ff */
[----:B------:R-:W-:Y:S01]  /*1680*/  LEA.HI.X.SX32 R55, R55, R2, 0x1, P1 ;  /* 0x0000000237377211 */ /* 0x000fe200008f0eff */
[----:B------:R-:W5:Y:S01]  /*1690*/  LDG.E.U16 R9, desc[UR16][R8.64] ;  /* 0x0000001008097981 */ /* 0x000f62000c1e1500 */
[----:B------:R-:W-:-:S02]  /*16a0*/  IADD3 R60, P1, PT, R60, R234, RZ ;  /* 0x000000ea3c3c7210 */ /* 0x000fc40007f3e0ff */
[-C--:B------:R-:W-:Y:S01]  /*16b0*/  LEA.HI.X.SX32 R59, R14, R2.reuse, 0x1, P4 ;  /* 0x000000020e3b7211 */ /* 0x080fe200020f0eff */
[----:B------:R-:W5:Y:S01]  /*16c0*/  LDG.E.U16 R98, desc[UR16][R98.64] ;  /* 0x0000001062627981 */ /* 0x000f62000c1e1500 */
[----:B------:R-:W-:Y:S02]  /*16d0*/  LEA.HI.X.SX32 R67, R67, R2, 0x1, P5 ;  /* 0x0000000243437211 */ /* 0x000fe400028f0eff */
[----:B------:R-:W-:Y:S02]  /*16e0*/  IADD3 R64, P4, PT, R64, R234, RZ ;  /* 0x000000ea40407210 */ /* 0x000fe40007f9e0ff */
[----:B------:R-:W-:Y:S01]  /*16f0*/  LEA.HI.X.SX32 R109, R109, R2, 0x1, P6 ;  /* 0x000000026d6d7211 */ /* 0x000fe200030f0eff */
[C---:B------:R-:W-:Y:S01]  /*1700*/  IMAD R217, R0.reuse, 0xfc, RZ ;  /* 0x000000fc00d97824 */ /* 0x040fe200078e02ff */
[----:B------:R-:W-:Y:S01]  /*1710*/  IADD3 R68, P5, PT, R63, R234, RZ ;  /* 0x000000ea3f447210 */ /* 0x000fe20007fbe0ff */
[C---:B------:R-:W-:Y:S01]  /*1720*/  IMAD R219, R0.reuse, 0x8e, RZ ;  /* 0x0000008e00db7824 */ /* 0x040fe200078e02ff */
[----:B------:R-:W-:Y:S01]  /*1730*/  LEA.HI.X.SX32 R63, R61, R2, 0x1, P2 ;  /* 0x000000023d3f7211 */ /* 0x000fe200010f0eff */
[----:B------:R-:W-:Y:S01]  /*1740*/  IMAD R14, R0, 0x7e, RZ ;  /* 0x0000007e000e7824 */ /* 0x000fe200078e02ff */
[----:B------:R-:W-:Y:S01]  /*1750*/  IADD3 R70, P2, PT, R70, R234, RZ ;  /* 0x000000ea46467210 */ /* 0x000fe20007f5e0ff */
[----:B------:R0:W5:Y:S01]  /*1760*/  LDG.E.U16 R40, desc[UR16][R40.64] ;  /* 0x0000001028287981 */ /* 0x000162000c1e1500 */
[----:B------:R-:W-:-:S02]  /*1770*/  LEA.HI.X.SX32 R61, R149, R2, 0x1, P1 ;  /* 0x00000002953d7211 */ /* 0x000fc400008f0eff */
[----:B------:R-:W-:Y:S01]  /*1780*/  IADD3 R72, P1, PT, R72, R234, RZ ;  /* 0x000000ea48487210 */ /* 0x000fe20007f3e0ff */
[----:B------:R-:W5:Y:S01]  /*1790*/  LDG.E.U16 R20, desc[UR16][R20.64] ;  /* 0x0000001014147981 */ /* 0x000f62000c1e1500 */
[----:B------:R-:W-:Y:S02]  /*17a0*/  LEA.HI.X.SX32 R65, R65, R2, 0x1, P4 ;  /* 0x0000000241417211 */ /* 0x000fe400020f0eff */
[----:B------:R-:W-:Y:S01]  /*17b0*/  IADD3 R74, P4, PT, R69, R234, RZ ;  /* 0x000000ea454a7210 */ /* 0x000fe20007f9e0ff */
[----:B------:R-:W5:Y:S01]  /*17c0*/  LDG.E.U16 R7, desc[UR16][R6.64] ;  /* 0x0000001006077981 */ /* 0x000f62000c1e1500 */
[-C--:B------:R-:W-:Y:S01]  /*17d0*/  LEA.HI.X.SX32 R69, R162, R2.reuse, 0x1, P5 ;  /* 0x00000002a2457211 */ /* 0x080fe200028f0eff */
[----:B0-----:R-:W0:Y:S01]  /*17e0*/  LDC R41, c[0x0][0x380] ;  /* 0x0000e000ff297b82 */ /* 0x001e220000000800 */
[----:B------:R-:W-:Y:S01]  /*17f0*/  LEA.HI.X.SX32 R71, R71, R2, 0x1, P2 ;  /* 0x0000000247477211 */ /* 0x000fe200010f0eff */
[----:B------:R-:W5:Y:S01]  /*1800*/  LDG.E.U16 R5, desc[UR16][R4.64] ;  /* 0x0000001004057981 */ /* 0x000f62000c1e1500 */
[----:B------:R-:W-:-:S02]  /*1810*/  IADD3 R76, P5, PT, R73, R234, RZ ;  /* 0x000000ea494c7210 */ /* 0x000fc40007fbe0ff */
[----:B------:R-:W-:Y:S02]  /*1820*/  IADD3 R78, P2, PT, R141, R234, RZ ;  /* 0x000000ea8d4e7210 */ /* 0x000fe40007f5e0ff */
[C---:B------:R-:W-:Y:S01]  /*1830*/  LEA R18, R0.reuse, -R0, 0x6 ;  /* 0x8000000000127211 */ /* 0x040fe200078e30ff */
[----:B------:R-:W-:Y:S01]  /*1840*/  IMAD R22, R0, 0x57, RZ ;  /* 0x0000005700167824 */ /* 0x000fe200078e02ff */
[----:B------:R-:W-:Y:S01]  /*1850*/  LEA.HI.X.SX32 R73, R164, R2, 0x1, P1 ;  /* 0x00000002a4497211 */ /* 0x000fe200008f0eff */
[----:B------:R-:W-:Y:S01]  /*1860*/  USHF.L.U32 UR4, UR4, 0x1, URZ ;  /* 0x0000000104047899 */ /* 0x000fe200080006ff */
[----:B------:R-:W-:Y:S01]  /*1870*/  IADD3 R80, P1, PT, R83, R234, RZ ;  /* 0x000000ea53507210 */ /* 0x000fe20007f3e0ff */
[----:B------:R-:W5:Y:S01]  /*1880*/  LDG.E.U16 R42, desc[UR16][R42.64] ;  /* 0x000000102a2a7981 */ /* 0x000f62000c1e1500 */
[-C--:B------:R-:W-:Y:S02]  /*1890*/  LEA.HI.X.SX32 R75, R75, R2.reuse, 0x1, P4 ;  /* 0x000000024b4b7211 */ /* 0x080fe400020f0eff */
[----:B------:R-:W-:Y:S01]  /*18a0*/  LEA.HI.X.SX32 R79, R79, R2, 0x1, P2 ;  /* 0x000000024f4f7211 */ /* 0x000fe200010f0eff */
[----:B------:R-:W5:Y:S01]  /*18b0*/  LDG.E.U16 R26, desc[UR16][R26.64] ;  /* 0x000000101a1a7981 */ /* 0x000f62000c1e1500 */
[----:B------:R-:W-:-:S02]  /*18c0*/  IADD3 R82, P4, PT, R133, R234, RZ ;  /* 0x000000ea85527210 */ /* 0x000fc40007f9e0ff */
[----:B------:R-:W-:Y:S01]  /*18d0*/  IADD3 R84, P2, PT, R143, R234, RZ ;  /* 0x000000ea8f547210 */ /* 0x000fe20007f5e0ff */
[----:B------:R-:W5:Y:S01]  /*18e0*/  LDG.E.U16 R44, desc[UR16][R44.64] ;  /* 0x000000102c2c7981 */ /* 0x000f62000c1e1500 */
[----:B------:R-:W-:Y:S02]  /*18f0*/  LEA.HI.X.SX32 R81, R81, R2, 0x1, P1 ;  /* 0x0000000251517211 */ /* 0x000fe400008f0eff */
        /* <DEDUP_REMOVED lines=11> */
[----:B------:R-:W-:Y:S02]  /*19b0*/  LEA.HI.X.SX32 R77, R166, R2, 0x1, P5 ;  /* 0x00000002a64d7211 */ /* 0x000fe400028f0eff */
[----:B------:R-:W-:Y:S01]  /*19c0*/  IADD3 R94, P5, PT, R94, R234, RZ ;  /* 0x000000ea5e5e7210 */ /* 0x000fe20007fbe0ff */
[----:B------:R-:W5:Y:S01]  /*19d0*/  LDG.E.U16 R46, desc[UR16][R46.64] ;  /* 0x000000102e2e7981 */ /* 0x000f62000c1e1500 */
[----:B------:R-:W-:-:S02]  /*19e0*/  LEA.HI.X.SX32 R89, R89, R2, 0x1, P4 ;  /* 0x0000000259597211 */ /* 0x000fc400020f0eff */
        /* <DEDUP_REMOVED lines=9> */
[-C--:B------:R-:W-:Y:S01]  /*1a80*/  IADD3 R112, P5, PT, R151, R234.reuse, RZ ;  /* 0x000000ea97707210 */ /* 0x080fe20007fbe0ff */
[----:B------:R-:W5:Y:S01]  /*1a90*/  LDG.E.U16 R10, desc[UR16][R246.64] ;  /* 0x00000010f60a7981 */ /* 0x000f62000c1e1500 */
[----:B------:R-:W-:Y:S02]  /*1aa0*/  IADD3 R114, P6, PT, R199, R234, RZ ;  /* 0x000000eac7727210 */ /* 0x000fe40007fde0ff */
[----:B------:R-:W-:Y:S01]  /*1ab0*/  LEA.HI.X.SX32 R111, R111, R2, 0x1, P4 ;  /* 0x000000026f6f7211 */ /* 0x000fe200020f0eff */
[----:B------:R-:W5:Y:S01]  /*1ac0*/  LDG.E.U16 R8, desc[UR16][R244.64] ;  /* 0x00000010f4087981 */ /* 0x000f62000c1e1500 */
[----:B------:R-:W-:Y:S02]  /*1ad0*/  IADD3 R116, P4, PT, R203, R234, RZ ;  /* 0x000000eacb747210 */ /* 0x000fe40007f9e0ff */
[----:B------:R-:W-:Y:S01]  /*1ae0*/  LEA.HI.X.SX32 R91, R91, R2, 0x1, P2 ;  /* 0x000000025b5b7211 */ /* 0x000fe200010f0eff */
[----:B------:R-:W5:Y:S01]  /*1af0*/  LDG.E.U16 R6, desc[UR16][R242.64] ;  /* 0x00000010f2067981 */ /* 0x000f62000c1e1500 */
[----:B------:R-:W-:-:S02]  /*1b00*/  IADD3 R102, P2, PT, R102, R234, RZ ;  /* 0x000000ea66667210 */ /* 0x000fc40007f5e0ff */
[-C--:B------:R-:W-:Y:S01]  /*1b10*/  LEA.HI.X.SX32 R113, R113, R2.reuse, 0x1, P5 ;  /* 0x0000000271717211 */ /* 0x080fe200028f0eff */
[----:B------:R-:W5:Y:S01]  /*1b20*/  LDG.E.U16 R4, desc[UR16][R240.64] ;  /* 0x00000010f0047981 */ /* 0x000f62000c1e1500 */
[----:B------:R-:W-:Y:S02]  /*1b30*/  LEA.HI.X.SX32 R115, R115, R2, 0x1, P6 ;  /* 0x0000000273737211 */ /* 0x000fe400030f0eff */
[-C--:B------:R-:W-:Y:S01]  /*1b40*/  IADD3 R118, P5, PT, R209, R234.reuse, RZ ;  /* 0x000000ead1767210 */ /* 0x080fe20007fbe0ff */
[----:B------:R-:W5:Y:S01]  /*1b50*/  LDG.E.U16 R48, desc[UR16][R48.64] ;  /* 0x0000001030307981 */ /* 0x000f62000c1e1500 */
[----:B------:R-:W-:Y:S02]  /*1b60*/  IADD3 R120, P6, PT, R16, R234, RZ ;  /* 0x000000ea10787210 */ /* 0x000fe40007fde0ff */
[-C--:B------:R-:W-:Y:S01]  /*1b70*/  LEA.HI.X.SX32 R117, R117, R2.reuse, 0x1, P4 ;  /* 0x0000000275757211 */ /* 0x080fe200020f0eff */
[----:B------:R-:W5:Y:S01]  /*1b80*/  LDG.E.U16 R50, desc[UR16][R50.64] ;  /* 0x0000001032327981 */ /* 0x000f62000c1e1500 */
[----:B------:R-:W-:-:S02]  /*1b90*/  LEA.HI.X.SX32 R93, R93, R2, 0x1, P1 ;  /* 0x000000025d5d7211 */ /* 0x000fc400008f0eff */
[-C--:B------:R-:W-:Y:S01]  /*1ba0*/  IADD3 R122, P4, PT, R122, R234.reuse, RZ ;  /* 0x000000ea7a7a7210 */ /* 0x080fe20007f9e0ff */
[----:B------:R-:W5:Y:S01]  /*1bb0*/  LDG.E.U16 R52, desc[UR16][R52.64] ;  /* 0x0000001034347981 */ /* 0x000f62000c1e1500 */
[----:B------:R-:W-:Y:S02]  /*1bc0*/  IADD3 R104, P1, PT, R104, R234, RZ ;  /* 0x000000ea68687210 */ /* 0x000fe40007f3e0ff */
[-C--:B------:R-:W-:Y:S01]  /*1bd0*/  LEA.HI.X.SX32 R103, R103, R2.reuse, 0x1, P2 ;  /* 0x0000000267677211 */ /* 0x080fe200010f0eff */
[----:B------:R-:W5:Y:S01]  /*1be0*/  LDG.E.U16 R54, desc[UR16][R54.64] ;  /* 0x0000001036367981 */ /* 0x000f62000c1e1500 */
[-C--:B------:R-:W-:Y:S02]  /*1bf0*/  LEA.HI.X.SX32 R119, R119, R2.reuse, 0x1, P5 ;  /* 0x0000000277777211 */ /* 0x080fe400028f0eff */
[----:B------:R-:W-:Y:S01]  /*1c00*/  LEA.HI.X.SX32 R121, R121, R2, 0x1, P6 ;  /* 0x0000000279797211 */ /* 0x000fe200030f0eff */
[----:B------:R-:W5:Y:S01]  /*1c10*/  LDG.E.U16 R56, desc[UR16][R56.64] ;  /* 0x0000001038387981 */ /* 0x000f62000c1e1500 */
[----:B------:R-:W-:-:S02]  /*1c20*/  IADD3 R128, P2, PT, R123, R234, RZ ;  /* 0x000000ea7b807210 */ /* 0x000fc40007f5e0ff */
[-C--:B------:R-:W-:Y:S01]  /*1c30*/  IADD3 R124, P5, PT, R105, R234.reuse, RZ ;  /* 0x000000ea697c7210 */ /* 0x080fe20007fbe0ff */
[----:B------:R-:W5:Y:S01]  /*1c40*/  LDG.E.U16 R58, desc[UR16][R58.64] ;  /* 0x000000103a3a7981 */ /* 0x000f62000c1e1500 */
[----:B------:R-:W-:Y:S02]  /*1c50*/  IADD3 R126, P6, PT, R126, R234, RZ ;  /* 0x000000ea7e7e7210 */ /* 0x000fe40007fde0ff */
[-C--:B------:R-:W-:Y:S01]  /*1c60*/  LEA.HI.X.SX32 R123, R123, R2.reuse, 0x1, P4 ;  /* 0x000000027b7b7211 */ /* 0x080fe200020f0eff */
[----:B------:R-:W5:Y:S01]  /*1c70*/  LDG.E.U16 R62, desc[UR16][R62.64] ;  /* 0x000000103e3e7981 */ /* 0x000f62000c1e1500 */
[----:B------:R-:W-:Y:S02]  /*1c80*/  LEA.HI.X.SX32 R105, R105, R2, 0x1, P1 ;  /* 0x0000000269697211 */ /* 0x000fe400008f0eff */
[-C--:B------:R-:W-:Y:S01]  /*1c90*/  LEA R136, P4, R0, R234.reuse, 0x3 ;  /* 0x000000ea00887211 */ /* 0x080fe200078818ff */
[----:B------:R-:W5:Y:S01]  /*1ca0*/  LDG.E.U16 R60, desc[UR16][R60.64] ;  /* 0x000000103c3c7981 */ /* 0x000f62000c1e1500 */
[----:B------:R-:W-:-:S02]  /*1cb0*/  IADD3 R132, P1, PT, R129, R234, RZ ;  /* 0x000000ea81847210 */ /* 0x000fc40007f3e0ff */
[-C--:B------:R-:W-:Y:S01]  /*1cc0*/  LEA.HI.X.SX32 R129, R127, R2.reuse, 0x1, P2 ;  /* 0x000000027f817211 */ /* 0x080fe200010f0eff */
        /* <DEDUP_REMOVED lines=14> */
[-C--:B------:R-:W-:Y:S01]  /*1db0*/  IADD3 R150, P1, PT, R145, R234.reuse, RZ ;  /* 0x000000ea91967210 */ /* 0x080fe20007f3e0ff */
        /* <DEDUP_REMOVED lines=16> */
[----:B------:R-:W-:Y:S02]  /*1ec0*/  IADD3 R172, P4, PT, R172, R234, RZ ;  /* 0x000000eaacac7210 */ /* 0x000fe40007f9e0ff */
[-C--:B------:R-:W-:Y:S01]  /*1ed0*/  LEA.HI.X.SX32 R149, R182, R2.reuse, 0x1, P5 ;  /* 0x00000002b6957211 */ /* 0x080fe200028f0eff */
[----:B------:R-:W5:Y:S01]  /*1ee0*/  LDG.E.U16 R31, desc[UR16][R158.64] ;  /* 0x000000109e1f7981 */ /* 0x000f62000c1e1500 */
[----:B------:R-:W-:-:S02]  /*1ef0*/  LEA.HI.X.SX32 R141, R141, R2, 0x1, P3 ;  /* 0x000000028d8d7211 */ /* 0x000fc400018f0eff */
[----:B------:R-:W-:Y:S01]  /*1f00*/  IADD3 R162, P5, PT, R162, R234, RZ ;  /* 0x000000eaa2a27210 */ /* 0x000fe20007fbe0ff */
        /* <DEDUP_REMOVED lines=11> */
[-C--:B------:R-:W-:Y:S01]  /*1fc0*/  LEA.HI.X.SX32 R163, R163, R2.reuse, 0x1, P5 ;  /* 0x00000002a3a37211 */ /* 0x080fe200028f0eff */
[----:B------:R-:W5:Y:S01]  /*1fd0*/  LDG.E.U16 R92, desc[UR16][R92.64] ;  /* 0x000000105c5c7981 */ /* 0x000f62000c1e1500 */
[----:B------:R-:W-:Y:S02]  /*1fe0*/  LEA.HI.X.SX32 R143, R143, R2, 0x1, P3 ;  /* 0x000000028f8f7211 */ /* 0x000fe400018f0eff */
[----:B------:R-:W-:Y:S01]  /*1ff0*/  IADD3 R174, P5, PT, R174, R234, RZ ;  /* 0x000000eaaeae7210 */ /* 0x000fe20007fbe0ff */
[----:B------:R-:W5:Y:S01]  /*2000*/  LDG.E.U16 R33, desc[UR16][R162.64] ;  /* 0x00000010a2217981 */ /* 0x000f62000c1e1500 */
[----:B------:R-:W-:-:S02]  /*2010*/  LEA.HI.X.SX32 R165, R165, R2, 0x1, P2 ;  /* 0x00000002a5a57211 */ /* 0x000fc400010f0eff */
[----:B------:R-:W-:Y:S01]  /*2020*/  IADD3 R154, P3, PT, R154, R234, RZ ;  /* 0x000000ea9a9a7210 */ /* 0x000fe20007f7e0ff */
[----:B------:R1:W5:Y:S01]  /*2030*/  LDG.E.U16 R21, desc[UR16][R142.64] ;  /* 0x000000108e157981 */ /* 0x000362000c1e1500 */
[----:B------:R-:W-:Y:S02]  /*2040*/  LEA.HI.X.SX32 R151, R151, R2, 0x1, P1 ;  /* 0x0000000297977211 */ /* 0x000fe400008f0eff */
[----:B------:R-:W-:Y:S01]  /*2050*/  IADD3 R178, P2, PT, R169, R234, RZ ;  /* 0x000000eaa9b27210 */ /* 0x000fe20007f5e0ff */
[----:B------:R-:W5:Y:S01]  /*2060*/  LDG.E.U16 R35, desc[UR16][R164.64] ;  /* 0x00000010a4237981 */ /* 0x000f62000c1e1500 */
[----:B------:R-:W-:Y:S02]  /*2070*/  LEA.HI.X.SX32 R167, R167, R2, 0x1, P6 ;  /* 0x00000002a7a77211 */ /* 0x000fe400030f0eff */
[-C--:B------:R-:W-:Y:S01]  /*2080*/  IADD3 R156, P1, PT, R156, R234.reuse, RZ ;  /* 0x000000ea9c9c7210 */ /* 0x080fe20007f3e0ff */
[----:B------:R-:W5:Y:S01]  /*2090*/  LDG.E.U16 R94, desc[UR16][R94.64] ;  /* 0x000000105e5e7981 */ /* 0x000f62000c1e1500 */
[----:B------:R-:W-:Y:S01]  /*20a0*/  IADD3 R180, P6, PT, R180, R234, RZ ;  /* 0x000000eab4b47210 */ /* 0x000fe20007fde0ff */
[----:B-1----:R-:W1:Y:S01]  /*20b0*/  LDC.64 R142, c[0x0][0x388] ;  /* 0x0000e200ff8e7b82 */ /* 0x002e620000000a00 */
[----:B------:R-:W-:Y:S01]  /*20c0*/  LEA.HI.X.SX32 R189, R189, R2, 0x1, P4 ;  /* 0x00000002bdbd7211 */ /* 0x000fe200020f0eff */
[----:B------:R-:W5:Y:S01]  /*20d0*/  LDG.E.U16 R37, desc[UR16][R166.64] ;  /* 0x00000010a6257981 */ /* 0x000f62000c1e1500 */
[----:B------:R-:W-:-:S02]  /*20e0*/  IADD3 R194, P4, PT, R194, R234, RZ ;  /* 0x000000eac2c27210 */ /* 0x000fc40007f9e0ff */
[-C--:B------:R-:W-:Y:S01]  /*20f0*/  LEA.HI.X.SX32 R175, R175, R2.reuse, 0x1, P5 ;  /* 0x00000002afaf7211 */ /* 0x080fe200028f0eff */
[----:B------:R-:W5:Y:S01]  /*2100*/  LDG.E.U16 R100, desc[UR16][R100.64] ;  /* 0x0000001064647981 */ /* 0x000f62000c1e1500 */
[-C--:B------:R-:W-:Y:S02]  /*2110*/  LEA.HI.X.SX32 R155, R155, R2.reuse, 0x1, P3 ;  /* 0x000000029b9b7211 */ /* 0x080fe400018f0eff */
[----:B------:R-:W-:Y:S01]  /*2120*/  LEA.HI.X.SX32 R179, R179, R2, 0x1, P2 ;  /* 0x00000002b3b37211 */ /* 0x000fe200010f0eff */
[----:B------:R-:W5:Y:S01]  /*2130*/  LDG.E.U16 R106, desc[UR16][R106.64] ;  /* 0x000000106a6a7981 */ /* 0x000f62000c1e1500 */
[-C--:B------:R-:W-:Y:S02]  /*2140*/  IADD3 R190, P5, PT, R190, R234.reuse, RZ ;  /* 0x000000eabebe7210 */ /* 0x080fe40007fbe0ff */
[----:B------:R-:W-:Y:S01]  /*2150*/  IADD3 R168, P3, PT, R168, R234, RZ ;  /* 0x000000eaa8a87210 */ /* 0x000fe20007f7e0ff */
        /* <DEDUP_REMOVED lines=20> */
[----:B------:R-:W-:Y:S01]  /*22a0*/  LEA.HI.X.SX32 R193, R193, R2, 0x1, P6 ;  /* 0x00000002c1c17211 */ /* 0x000fe200030f0eff */
[----:B------:R-:W5:Y:S01]  /*22b0*/  LDG.E.U16 R116, desc[UR16][R116.64] ;  /* 0x0000001074747981 */ /* 0x000f62000c1e1500 */
[-C--:B------:R-:W-:Y:S02]  /*22c0*/  IADD3 R200, P2, PT, R231, R234.reuse, RZ ;  /* 0x000000eae7c87210 */ /* 0x080fe40007f5e0ff */
        /* <DEDUP_REMOVED lines=21> */
[-C--:B------:R-:W-:Y:S01]  /*2420*/  LEA.HI.X.SX32 R221, R215, R2.reuse, 0x1, P5 ;  /* 0x00000002d7dd7211 */ /* 0x080fe200028f0eff */
[----:B------:R-:W-:Y:S01]  /*2430*/  IMAD R223, R0, 0x9e, RZ ;  /* 0x0000009e00df7824 */ /* 0x000fe200078e02ff */
[-C--:B------:R-:W-:Y:S01]  /*2440*/  LEA.HI.X.SX32 R197, R197, R2.reuse, 0x1, P3 ;  /* 0x00000002c5c57211 */ /* 0x080fe200018f0eff */
[----:B------:R-:W5:Y:S01]  /*2450*/  LDG.E.U16 R126, desc[UR16][R126.64] ;  /* 0x000000107e7e7981 */ /* 0x000f62000c1e1500 */
[----:B------:R-:W-:Y:S01]  /*2460*/  LEA.HI.X.SX32 R215, R16, R2, 0x1, P2 ;  /* 0x0000000210d77211 */ /* 0x000fe200010f0eff */
[----:B------:R-:W-:Y:S01]  /*2470*/  IMAD R16, R0, 0x47, RZ ;  /* 0x0000004700107824 */ /* 0x000fe200078e02ff */
[----:B------:R-:W-:Y:S01]  /*2480*/  IADD3 R208, P3, PT, R225, R234, RZ ;  /* 0x000000eae1d07210 */ /* 0x000fe20007f7e0ff */
[----:B------:R-:W5:Y:S01]  /*2490*/  LDG.E.U16 R136, desc[UR16][R136.64] ;  /* 0x0000001088887981 */ /* 0x000f62000c1e1500 */
[----:B------:R-:W-:-:S02]  /*24a0*/  LEA.HI.X.SX32 R203, R203, R2, 0x1, P1 ;  /* 0x00000002cbcb7211 */ /* 0x000fc400008f0eff */
[-C--:B------:R-:W-:Y:S01]  /*24b0*/  LEA.HI.X.SX32 R213, R213, R2.reuse, 0x1, P4 ;  /* 0x00000002d5d57211 */ /* 0x080fe200020f0eff */
[C---:B------:R-:W-:Y:S01]  /*24c0*/  IMAD R235, R0.reuse, 0xee, RZ ;  /* 0x000000ee00eb7824 */ /* 0x040fe200078e02ff */
[----:B------:R-:W-:Y:S01]  /*24d0*/  LEA.HI.X.SX32 R211, R211, R2, 0x1, P6 ;  /* 0x00000002d3d37211 */ /* 0x000fe200030f0eff */
[----:B------:R-:W-:Y:S01]  /*24e0*/  IMAD R225, R0, 0xae, RZ ;  /* 0x000000ae00e17824 */ /* 0x000fe200078e02ff */
[-C--:B------:R-:W-:Y:S01]  /*24f0*/  IADD3 R216, P1, PT, R217, R234.reuse, RZ ;  /* 0x000000ead9d87210 */ /* 0x080fe20007f3e0ff */
[----:B------:R-:W5:Y:S01]  /*2500*/  LDG.E.U16 R138, desc[UR16][R138.64] ;  /* 0x000000108a8a7981 */ /* 0x000f62000c1e1500 */
[-C--:B------:R-:W-:Y:S02]  /*2510*/  IADD3 R218, P4, PT, R219, R234.reuse, RZ ;  /* 0x000000eadbda7210 */ /* 0x080fe40007f9e0ff */
[----:B------:R-:W-:Y:S01]  /*2520*/  IADD3 R226, P6, PT, R14, R234, RZ ;  /* 0x000000ea0ee27210 */ /* 0x000fe20007fde0ff */
[----:B------:R-:W5:Y:S01]  /*2530*/  LDG.E.U16 R130, desc[UR16][R130.64] ;  /* 0x0000001082827981 */ /* 0x000f62000c1e1500 */
[----:B------:R-:W-:-:S02]  /*2540*/  LEA.HI.X.SX32 R209, R209, R2, 0x1, P3 ;  /* 0x00000002d1d17211 */ /* 0x000fc400018f0eff */
[----:B------:R-:W-:Y:S01]  /*2550*/  IADD3 R222, P3, PT, R223, R234, RZ ;  /* 0x000000eadfde7210 */ /* 0x000fe20007f7e0ff */
[----:B------:R-:W-:Y:S01]  /*2560*/  IMAD R223, R0, 0x4f, RZ ;  /* 0x0000004f00df7824 */ /* 0x000fe200078e02ff */
[-C--:B------:R-:W-:Y:S01]  /*2570*/  LEA.HI.X.SX32 R227, R18, R2.reuse, 0x1, P6 ;  /* 0x0000000212e37211 */ /* 0x080fe200030f0eff */
[----:B------:R-:W-:Y:S01]  /*2580*/  IMAD R18, R0, 0x5f, RZ ;  /* 0x0000005f00127824 */ /* 0x000fe200078e02ff */
[-C--:B------:R-:W-:Y:S01]  /*2590*/  LEA.HI.X.SX32 R217, R14, R2.reuse, 0x1, P1 ;  /* 0x000000020ed97211 */ /* 0x080fe200008f0eff */
[----:B------:R-:W-:Y:S01]  /*25a0*/  IMAD R14, R0, 0x6f, RZ ;  /* 0x0000006f000e7824 */ /* 0x000fe200078e02ff */
[----:B------:R-:W-:Y:S01]  /*25b0*/  LEA.HI.X.SX32 R219, R16, R2, 0x1, P4 ;  /* 0x0000000210db7211 */ /* 0x000fe200020f0eff */
[C---:B------:R-:W-:Y:S01]  /*25c0*/  IMAD R16, R0.reuse, 0x67, RZ ;  /* 0x0000006700107824 */ /* 0x040fe200078e02ff */
[-C--:B------:R-:W-:Y:S01]  /*25d0*/  IADD3 R224, P5, PT, R225, R234.reuse, RZ ;  /* 0x000000eae1e07210 */ /* 0x080fe20007fbe0ff */
[----:B------:R-:W-:Y:S01]  /*25e0*/  IMAD R0, R0, 0x77, RZ ;  /* 0x0000007700007824 */ /* 0x000fe200078e02ff */
[-C--:B------:R-:W-:Y:S01]  /*25f0*/  IADD3 R228, P2, PT, R228, R234.reuse, RZ ;  /* 0x000000eae4e47210 */ /* 0x080fe20007f5e0ff */
[----:B------:R-:W5:Y:S01]  /*2600*/  LDG.E.U16 R134, desc[UR16][R134.64] ;  /* 0x0000001086867981 */ /* 0x000f62000c1e1500 */
[----:B------:R-:W-:-:S02]  /*2610*/  IADD3 R230, P6, PT, R230, R234, RZ ;  /* 0x000000eae6e67210 */ /* 0x000fc40007fde0ff */
[-C--:B------:R-:W-:Y:S01]  /*2620*/  IADD3 R232, P1, PT, R232, R234.reuse, RZ ;  /* 0x000000eae8e87210 */ /* 0x080fe20007f3e0ff */
[----:B------:R-:W5:Y:S01]  /*2630*/  LDG.E.U16 R150, desc[UR16][R150.64] ;  /* 0x0000001096967981 */ /* 0x000f62000c1e1500 */
[----:B------:R-:W-:Y:S02]  /*2640*/  IADD3 R234, P4, PT, R235, R234, RZ ;  /* 0x000000eaebea7210 */ /* 0x000fe40007f9e0ff */
[-C--:B------:R-:W-:Y:S01]  /*2650*/  LEA.HI.X.SX32 R223, R223, R2.reuse, 0x1, P3 ;  /* 0x00000002dfdf7211 */ /* 0x080fe200018f0eff */
[----:B------:R-:W5:Y:S01]  /*2660*/  LDG.E.U16 R144, desc[UR16][R144.64] ;  /* 0x0000001090907981 */ /* 0x000f62000c1e1500 */
[-C--:B------:R-:W-:Y:S02]  /*2670*/  LEA.HI.X.SX32 R225, R22, R2.reuse, 0x1, P5 ;  /* 0x0000000216e17211 */ /* 0x080fe400028f0eff */
[-C--:B------:R-:W-:Y:S01]  /*2680*/  LEA.HI.X.SX32 R229, R18, R2.reuse, 0x1, P2 ;  /* 0x0000000212e57211 */ /* 0x080fe200010f0eff */
[----:B------:R-:W5:Y:S01]  /*2690*/  LDG.E.U16 R146, desc[UR16][R146.64] ;  /* 0x0000001092927981 */ /* 0x000f62000c1e1500 */
[----:B------:R-:W-:-:S02]  /*26a0*/  LEA.HI.X.SX32 R231, R16, R2, 0x1, P6 ;  /* 0x0000000210e77211 */ /* 0x000fc400030f0eff */
[-C--:B------:R-:W-:Y:S01]  /*26b0*/  LEA.HI.X.SX32 R233, R14, R2.reuse, 0x1, P1 ;  /* 0x000000020ee97211 */ /* 0x080fe200008f0eff */
[----:B------:R-:W5:Y:S01]  /*26c0*/  LDG.E.U16 R16, desc[UR16][R236.64] ;  /* 0x00000010ec107981 */ /* 0x000f62000c1e1500 */
[----:B------:R-:W-:Y:S01]  /*26d0*/  LEA.HI.X.SX32 R235, R0, R2, 0x1, P4 ;  /* 0x0000000200eb7211 */ /* 0x000fe200020f0eff */
[----:B------:R-:W-:Y:S02]  /*26e0*/  IMAD R2, R177, UR5, RZ ;  /* 0x00000005b1027c24 */ /* 0x000fe4000f8e02ff */
[----:B------:R2:W5:Y:S03]  /*26f0*/  LDG.E.U16 R14, desc[UR16][R250.64] ;  /* 0x00000010fa0e7981 */ /* 0x000566000c1e1500 */
[----:B------:R-:W-:Y:S01]  /*2700*/  SHF.L.U32 R2, R2, 0x1, RZ ;  /* 0x0000000102027819 */ /* 0x000fe200000006ff */
[----:B------:R-:W5:Y:S01]  /*2710*/  LDG.E.U16 R0, desc[UR16][R238.64] ;  /* 0x00000010ee007981 */ /* 0x000f62000c1e1500 */
[----:B------:R-:W-:-:S03]  /*2720*/  R2UR UR69, R17 ;  /* 0x00000000114572ca */ /* 0x000fc600000e0000 */
[----:B------:R-:W5:Y:S01]  /*2730*/  LDG.E.U16 R148, desc[UR16][R148.64] ;  /* 0x0000001094947981 */ /* 0x000f62000c1e1500 */
[----:B--2---:R-:W2:Y:S01]  /*2740*/  S2R R251, SR_TID.X ;  /* 0x0000000000fb7919 */ /* 0x004ea20000002100 */
[----:B0-----:R-:W-:Y:S01]  /*2750*/  IADD3 R41, PT, PT, R2, UR4, R41 ;  /* 0x0000000402297c10 */ /* 0x001fe2000fffe029 */
[----:B------:R-:W0:Y:S01]  /*2760*/  LDCU UR4, c[0x0][0x3c8] ;  /* 0x00007900ff0477ac */ /* 0x000e220008000800 */
[----:B------:R-:W5:Y:S02]  /*2770*/  LDG.E.U16 R152, desc[UR16][R152.64] ;  /* 0x0000001098987981 */ /* 0x000f64000c1e1500 */
[CC--:B------:R-:W-:Y:S02]  /*2780*/  LEA R2, R140.reuse, R41.reuse, 0x6 ;  /* 0x000000298c027211 */ /* 0x0c0fe400078e30ff */
[----:B------:R-:W5:Y:S04]  /*2790*/  LDG.E.U16 R178, desc[UR16][R178.64] ;  /* 0x00000010b2b27981 */ /* 0x000f68000c1e1500 */
[----:B------:R3:W5:Y:S04]  /*27a0*/  LDG.E.U16 R43, desc[UR16][R2.64] ;  /* 0x00000010022b7981 */ /* 0x000768000c1e1500 */
[----:B------:R-:W5:Y:S04]  /*27b0*/  LDG.E.U16 R170, desc[UR16][R170.64] ;  /* 0x00000010aaaa7981 */ /* 0x000f68000c1e1500 */
[----:B------:R-:W5:Y:S01]  /*27c0*/  LDG.E.U16 R172, desc[UR16][R172.64] ;  /* 0x00000010acac7981 */ /* 0x000f62000c1e1500 */
[----:B---3--:R-:W3:Y:S01]  /*27d0*/  LDC.64 R2, c[0x0][0x3c0] ;  /* 0x0000f000ff027b82 */ /* 0x008ee20000000a00 */
[C---:B------:R-:W-:Y:S01]  /*27e0*/  LEA R18, R140.reuse, R41, 0x7 ;  /* 0x000000298c127211 */ /* 0x040fe200078e38ff */
[C-C-:B------:R-:W-:Y:S01]  /*27f0*/  IMAD R22, R140.reuse, 0x82, R41.reuse ;  /* 0x000000828c167824 */ /* 0x140fe200078e0229 */
[----:B------:R-:W5:Y:S01]  /*2800*/  LDG.E.U16 R174, desc[UR16][R174.64] ;  /* 0x00000010aeae7981 */ /* 0x000f62000c1e1500 */
[----:B------:R-:W-:-:S03]  /*2810*/  IMAD R66, R140, 0x84, R41 ;  /* 0x000000848c427824 */ /* 0x000fc600078e0229 */
[----:B------:R-:W5:Y:S01]  /*2820*/  LDG.E.U16 R180, desc[UR16][R180.64] ;  /* 0x00000010b4b47981 */ /* 0x000f62000c1e1500 */
[----:B--2---:R-:W-:Y:S01]  /*2830*/  SHF.R.U32.HI R154, RZ, 0x7, R251 ;  /* 0x00000007ff9a7819 */ /* 0x004fe200000116fb */
[--C-:B------:R-:W-:Y:S02]  /*2840*/  IMAD R96, R140, 0x86, R41.reuse ;  /* 0x000000868c607824 */ /* 0x100fe400078e0229 */
[----:B------:R2:W5:Y:S01]  /*2850*/  LDG.E.U16 R23, desc[UR16][R22.64] ;  /* 0x0000001016177981 */ /* 0x000562000c1e1500 */
[----:B------:R-:W-:Y:S01]  /*2860*/  SGXT.U32 R154, R154, 0x1 ;  /* 0x000000019a9a781a */ /* 0x000fe20000000000 */
[----:B------:R-:W-:Y:S01]  /*2870*/  IMAD R140, R140, 0x88, R41 ;  /* 0x000000888c8c7824 */ /* 0x000fe200078e0229 */
[----:B------:R-:W-:Y:S01]  /*2880*/  LOP3.LUT R41, R251, 0x7f, RZ, 0xc0, !PT ;  /* 0x0000007ffb297812 */ /* 0x000fe200078ec0ff */
[----:B------:R4:W5:Y:S04]  /*2890*/  LDG.E.U16 R45, desc[UR16][R18.64] ;  /* 0x00000010122d7981 */ /* 0x000968000c1e1500 */
[----:B0-----:R-:W-:Y:S01]  /*28a0*/  IMAD R41, R41, UR4, RZ ;  /* 0x0000000429297c24 */ /* 0x001fe2000f8e02ff */
[----:B------:R0:W5:Y:S01]  /*28b0*/  LDG.E.U16 R67, desc[UR16][R66.64] ;  /* 0x0000001042437981 */ /* 0x000162000c1e1500 */
[----:B---3--:R-:W-:-:S02]  /*28c0*/  IMAD R154, R154, R3, RZ ;  /* 0x000000039a9a7224 */ /* 0x008fc400078e02ff */
[----:B------:R-:W-:Y:S01]  /*28d0*/  IMAD R2, R2, UR71, RZ ;  /* 0x0000004702027c24 */ /* 0x000fe2000f8e02ff */
[----:B------:R3:W5:Y:S02]  /*28e0*/  LDG.E.U16 R97, desc[UR16][R96.64] ;  /* 0x0000001060617981 */ /* 0x000764000c1e1500 */
[----:B--2---:R-:W-:Y:S02]  /*28f0*/  LEA R22, R3, R154, 0x1 ;  /* 0x0000009a03167211 */ /* 0x004fe400078e08ff */
[----:B----4-:R-:W-:Y:S01]  /*2900*/  SHF.L.U32 R18, R41, 0x1, RZ ;  /* 0x0000000129127819 */ /* 0x010fe200000006ff */
[----:B------:R2:W5:Y:S01]  /*2910*/  LDG.E.U16 R141, desc[UR16][R140.64] ;  /* 0x000000108c8d7981 */ /* 0x000562000c1e1500 */
[----:B------:R-:W-:Y:S02]  /*2920*/  SHF.L.U32 R19, R2, 0x1, RZ ;  /* 0x0000000102137819 */ /* 0x000fe400000006ff */
[----:B0-----:R-:W-:Y:S01]  /*2930*/  LEA R66, R3, R22, 0x1 ;  /* 0x0000001603427211 */ /* 0x001fe200078e08ff */
[----:B------:R-:W-:Y:S01]  /*2940*/  IMAD.HI R41, R41, 0x2, RZ ;  /* 0x0000000229297827 */ /* 0x000fe200078e02ff */
[----:B-1----:R-:W-:Y:S01]  /*2950*/  IADD3 R19, P1, P2, R18, R142, R19 ;  /* 0x0000008e12137210 */ /* 0x002fe20007a3e013 */
[----:B------:R0:W5:Y:S02]  /*2960*/  LDG.E.U16 R188, desc[UR16][R188.64] ;  /* 0x00000010bcbc7981 */ /* 0x000164000c1e1500 */
[----:B------:R-:W-:Y:S01]  /*2970*/  IMAD.HI R2, R2, 0x2, RZ ;  /* 0x0000000202027827 */ /* 0x000fe200078e02ff */
[----:B------:R-:W-:Y:S01]  /*2980*/  LEA R18, R3, R66, 0x1 ;  /* 0x0000004203127211 */ /* 0x000fe200078e08ff */
[----:B------:R0:W5:Y:S03]  /*2990*/  LDG.E.U16 R182, desc[UR16][R182.64] ;  /* 0x00000010b6b67981 */ /* 0x000166000c1e1500 */
[----:B------:R-:W-:Y:S01]  /*29a0*/  IADD3.X R41, PT, PT, R41, R143, R2, P1, P2 ;  /* 0x0000008f29297210 */ /* 0x000fe20000fe4402 */
[----:B------:R0:W5:Y:S01]  /*29b0*/  LDG.E.U16 R192, desc[UR16][R192.64] ;  /* 0x00000010c0c07981 */ /* 0x000162000c1e1500 */
[----:B------:R-:W-:-:S02]  /*29c0*/  LEA R2, R3, R18, 0x1 ;  /* 0x0000001203027211 */ /* 0x000fc400078e08ff */
[C---:B------:R-:W-:Y:S01]  /*29d0*/  LEA R168, P1, R154.reuse, R19, 0x1 ;  /* 0x000000139aa87211 */ /* 0x040fe200078208ff */
[----:B------:R0:W5:Y:S01]  /*29e0*/  LDG.E.U16 R184, desc[UR16][R184.64] ;  /* 0x00000010b8b87981 */ /* 0x000162000c1e1500 */
[C---:B---3--:R-:W-:Y:S02]  /*29f0*/  LEA R96, R3.reuse, R2, 0x1 ;  /* 0x0000000203607211 */ /* 0x048fe400078e08ff */
[----:B------:R-:W-:Y:S01]  /*2a00*/  LEA.HI.X.SX32 R169, R154, R41, 0x1, P1 ;  /* 0x000000299aa97211 */ /* 0x000fe200008f0eff */
[----:B------:R0:W5:Y:S01]  /*2a10*/  LDG.E.U16 R186, desc[UR16][R186.64] ;  /* 0x00000010baba7981 */ /* 0x000162000c1e1500 */
[----:B--2---:R-:W-:Y:S02]  /*2a20*/  LEA R140, R3, R96, 0x1 ;  /* 0x00000060038c7211 */ /* 0x004fe400078e08ff */
[-C--:B------:R-:W-:Y:S01]  /*2a30*/  LEA R166, P2, R22, R19.reuse, 0x1 ;  /* 0x0000001316a67211 */ /* 0x080fe200078408ff */
[----:B------:R0:W5:Y:S01]  /*2a40*/  LDG.E.U16 R190, desc[UR16][R190.64] ;  /* 0x00000010bebe7981 */ /* 0x000162000c1e1500 */
[----:B------:R-:W-:-:S02]  /*2a50*/  LEA R164, P1, R66, R19, 0x1 ;  /* 0x0000001342a47211 */ /* 0x000fc400078208ff */
[----:B------:R-:W-:Y:S01]  /*2a60*/  LEA R162, P3, R18, R19, 0x1 ;  /* 0x0000001312a27211 */ /* 0x000fe200078608ff */
[----:B------:R0:W5:Y:S01]  /*2a70*/  LDG.E.U16 R194, desc[UR16][R194.64] ;  /* 0x00000010c2c27981 */ /* 0x000162000c1e1500 */
[----:B------:R-:W-:Y:S02]  /*2a80*/  LEA R17, R3, R140, 0x1 ;  /* 0x0000008c03117211 */ /* 0x000fe400078e08ff */
[----:B------:R-:W-:Y:S01]  /*2a90*/  SHF.R.U32.HI R47, RZ, 0x5, R251 ;  /* 0x00000005ff2f7819 */ /* 0x000fe200000116fb */
[----:B------:R0:W5:Y:S01]  /*2aa0*/  LDG.E.U16 R196, desc[UR16][R196.64] ;  /* 0x00000010c4c47981 */ /* 0x000162000c1e1500 */
[-C--:B------:R-:W-:Y:S02]  /*2ab0*/  LEA.HI.X.SX32 R167, R22, R41.reuse, 0x1, P2 ;  /* 0x0000002916a77211 */ /* 0x080fe400010f0eff */
[-C--:B------:R-:W-:Y:S01]  /*2ac0*/  LEA.HI.X.SX32 R165, R66, R41.reuse, 0x1, P1 ;  /* 0x0000002942a57211 */ /* 0x080fe200008f0eff */
[----:B------:R0:W5:Y:S01]  /*2ad0*/  LDG.E.U16 R198, desc[UR16][R198.64] ;  /* 0x00000010c6c67981 */ /* 0x000162000c1e1500 */
[----:B------:R-:W-:-:S02]  /*2ae0*/  LEA.HI.X.SX32 R163, R18, R41, 0x1, P3 ;  /* 0x0000002912a37211 */ /* 0x000fc400018f0eff */
[C---:B------:R-:W-:Y:S01]  /*2af0*/  SHF.L.U32 R142, R251.reuse, 0x8, RZ ;  /* 0x00000008fb8e7819 */ /* 0x040fe200000006ff */
[----:B------:R0:W5:Y:S01]  /*2b00*/  LDG.E.U16 R206, desc[UR16][R206.64] ;  /* 0x00000010cece7981 */ /* 0x000162000c1e1500 */
[----:B------:R-:W-:Y:S02]  /*2b10*/  SHF.L.U32 R133, R251, 0x1, RZ ;  /* 0x00000001fb857819 */ /* 0x000fe400000006ff */
[-C--:B------:R-:W-:Y:S01]  /*2b20*/  LEA R160, P1, R2, R19.reuse, 0x1 ;  /* 0x0000001302a07211 */ /* 0x080fe200078208ff */
[----:B------:R0:W5:Y:S01]  /*2b30*/  LDG.E.U16 R200, desc[UR16][R200.64] ;  /* 0x00000010c8c87981 */ /* 0x000162000c1e1500 */
[-C--:B------:R-:W-:Y:S02]  /*2b40*/  LEA R158, P2, R96, R19.reuse, 0x1 ;  /* 0x00000013609e7211 */ /* 0x080fe400078408ff */
[-C--:B------:R-:W-:Y:S01]  /*2b50*/  LEA R156, P3, R140, R19.reuse, 0x1 ;  /* 0x000000138c9c7211 */ /* 0x080fe200078608ff */
[----:B------:R0:W5:Y:S01]  /*2b60*/  LDG.E.U16 R202, desc[UR16][R202.64] ;  /* 0x00000010caca7981 */ /* 0x000162000c1e1500 */
[----:B------:R-:W-:-:S02]  /*2b70*/  LEA R154, P4, R17, R19, 0x1 ;  /* 0x00000013119a7211 */ /* 0x000fc400078808ff */
[----:B------:R-:W-:Y:S01]  /*2b80*/  R2UR UR4, R47 ;  /* 0x000000002f0472ca */ /* 0x000fe200000e0000 */
[----:B------:R0:W5:Y:S01]  /*2b90*/  LDG.E.U16 R212, desc[UR16][R212.64] ;  /* 0x00000010d4d47981 */ /* 0x000162000c1e1500 */
[----:B------:R-:W-:-:S03]  /*2ba0*/  LEA.HI.X.SX32 R161, R2, R41, 0x1, P1 ;  /* 0x0000002902a17211 */ /* 0x000fc600008f0eff */
[----:B------:R0:W5:Y:S01]  /*2bb0*/  LDG.E.U16 R204, desc[UR16][R204.64] ;  /* 0x00000010cccc7981 */ /* 0x000162000c1e1500 */
[----:B------:R-:W-:-:S03]  /*2bc0*/  LEA.HI.X.SX32 R159, R96, R41, 0x1, P2 ;  /* 0x00000029609f7211 */ /* 0x000fc600010f0eff */
[----:B------:R0:W5:Y:S01]  /*2bd0*/  LDG.E.U16 R208, desc[UR16][R208.64] ;  /* 0x00000010d0d07981 */ /* 0x000162000c1e1500 */
[----:B------:R-:W-:-:S03]  /*2be0*/  LEA.HI.X.SX32 R157, R140, R41, 0x1, P3 ;  /* 0x000000298c9d7211 */ /* 0x000fc600018f0eff */
[----:B------:R0:W5:Y:S01]  /*2bf0*/  LDG.E.U16 R220, desc[UR16][R220.64] ;  /* 0x00000010dcdc7981 */ /* 0x000162000c1e1500 */
[----:B------:R-:W-:-:S03]  /*2c00*/  LEA.HI.X.SX32 R155, R17, R41, 0x1, P4 ;  /* 0x00000029119b7211 */ /* 0x000fc600020f0eff */
[----:B------:R0:W5:Y:S01]  /*2c10*/  LDG.E.U16 R210, desc[UR16][R210.64] ;  /* 0x00000010d2d27981 */ /* 0x000162000c1e1500 */
[----:B------:R-:W-:-:S03]  /*2c20*/  LOP3.LUT R142, R142, 0xc07e, R133, 0xc8, !PT ;  /* 0x0000c07e8e8e7812 */ /* 0x000fc600078ec885 */
[----:B------:R0:W5:Y:S04]  /*2c30*/  LDG.E.U16 R214, desc[UR16][R214.64] ;  /* 0x00000010d6d67981 */ /* 0x000168000c1e1500 */
        /* <DEDUP_REMOVED lines=8> */
[----:B------:R0:W5:Y:S01]  /*2cc0*/  LDG.E.U16 R234, desc[UR16][R234.64] ;  /* 0x00000010eaea7981 */ /* 0x000162000c1e1500 */
[----:B------:R-:W-:Y:S05]  /*2cd0*/  @P0 BRA `(.L_x_5) ;  /* 0x0000000000180947 */ /* 0x000fea0003800000 */
[----:B------:R-:W-:Y:S01]  /*2ce0*/  ELECT P1, URZ, PT ;  /* 0x0000000000ff782f */ /* 0x000fe20003820000 */
[----:B------:R-:W-:Y:S01]  /*2cf0*/  HFMA2 R2, -RZ, RZ, 0, 5.9604644775390625e-08 ;  /* 0x00000001ff027431 */ /* 0x000fe200000001ff */
[----:B------:R-:W-:Y:S01]  /*2d00*/  UMOV UR5, 0x40 ;  /* 0x0000004000057882 */ /* 0x000fe20000000000 */
[----:B------:R-:W-:Y:S01]  /*2d10*/  UVIRTCOUNT.DEALLOC.SMPOOL 0x80 ;  /* 0x000000800000784c */ /* 0x000fe20000000000 */
[----:B------:R-:W-:-:S09]  /*2d20*/  ULEA UR5, UR8, UR5, 0x18 ;  /* 0x0000000508057291 */ /* 0x000fd2000f8ec0ff */
[----:B------:R1:W-:Y:S03]  /*2d30*/  @P1 STS.U8 [UR5], R2 ;  /* 0x00000002ff001988 */ /* 0x0003e60008000005 */
.L_x_5:
[----:B------:R-:W2:Y:S01]  /*2d40*/  LDL.LU R17, [R1+0x8] ;  /* 0x0000080001117983 */ /* 0x000ea20000300800 */
[----:B------:R-:W-:-:S03]  /*2d50*/  USHF.L.U32 UR11, UR4, 0x15, URZ ;  /* 0x00000015040b7899 */ /* 0x000fc600080006ff */
[----:B-----5:R3:W-:Y:S04]  /*2d60*/  STS.U16 [R142+UR70+0x1c00], R5 ;  /* 0x001c00058e007988 */ /* 0x0207e80008000446 */
[----:B------:R4:W-:Y:S01]  /*2d70*/  STS.U16 [R142+UR70+0x3400], R7 ;  /* 0x003400078e007988 */ /* 0x0009e20008000446 */
[----:B------:R-:W-:-:S03]  /*2d80*/  ULOP3.LUT UR64, UR4, 0x4, URZ, 0xc0, !UPT ;  /* 0x0000000404407892 */ /* 0x000fc6000f8ec0ff */
[----:B------:R-:W-:Y:S04]  /*2d90*/  STS.U16 [R142+UR70+0x800], R176 ;  /* 0x000800b08e007988 */ /* 0x000fe80008000446 */
        /* <DEDUP_REMOVED lines=10> */
[----:B------:R-:W-:Y:S01]  /*2e40*/  STS.U16 [R142+UR70+0x3c00], R0 ;  /* 0x003c00008e007988 */ /* 0x000fe20008000446 */
[----:B------:R-:W-:Y:S01]  /*2e50*/  LOP3.LUT P1, RZ, R251, 0xff, RZ, 0xc0, !PT ;  /* 0x000000fffbff7812 */ /* 0x000fe2000782c0ff */
[----:B------:R-:W-:Y:S01]  /*2e60*/  UMOV UR8, 0x1 ;  /* 0x0000000100087882 */ /* 0x000fe20000000000 */
[----:B------:R-:W-:Y:S01]  /*2e70*/  UIADD3 UR15, UPT, UPT, UR70, 0x13000, URZ ;  /* 0x00013000460f7890 */ /* 0x000fe2000fffe0ff */
[----:B-1----:R-:W2:Y:S01]  /*2e80*/  LDL.LU R2, [R1] ;  /* 0x0000000001027983 */ /* 0x002ea20000300800 */
[C---:B---3--:R-:W-:Y:S01]  /*2e90*/  LOP3.LUT R5, R142.reuse, 0x20, RZ, 0x3c, !PT ;  /* 0x000000208e057812 */ /* 0x048fe200078e3cff */
[----:B------:R-:W-:Y:S01]  /*2ea0*/  ULOP3.LUT UR11, UR11, 0x600000, URZ, 0xc0, !UPT ;  /* 0x006000000b0b7892 */ /* 0x000fe2000f8ec0ff */
[C---:B----4-:R-:W-:Y:S01]  /*2eb0*/  LOP3.LUT R7, R142.reuse, 0x30, RZ, 0x3c, !PT ;  /* 0x000000308e077812 */ /* 0x050fe200078e3cff */
[----:B------:R-:W1:Y:S01]  /*2ec0*/  LDCU UR10, c[0x0][0x3f0] ;  /* 0x00007e00ff0a77ac */ /* 0x000e620008000800 */
[----:B------:R-:W-:Y:S01]  /*2ed0*/  PRMT R19, RZ, 0x7610, R19 ;  /* 0x00007610ff137816 */ /* 0x000fe20000000013 */
[----:B------:R-:W3:Y:S01]  /*2ee0*/  LDCU UR5, c[0x0][0x3d4] ;  /* 0x00007a80ff0577ac */ /* 0x000ee20008000800 */
[----:B------:R-:W4:Y:S01]  /*2ef0*/  LDCU UR9, c[0x0][0x3d8] ;  /* 0x00007b00ff0977ac */ /* 0x000f220008000800 */
[----:B------:R-:W0:Y:S01]  /*2f00*/  LDCU UR12, c[0x0][0x3d8] ;  /* 0x00007b00ff0c77ac */ /* 0x000e220008000800 */
[----:B--2---:R-:W-:Y:S04]  /*2f10*/  STS.U16 [R142+UR70], R17 ;  /* 0x000000118e007988 */ /* 0x004fe80008000446 */
[----:B------:R2:W-:Y:S04]  /*2f20*/  STS.U16 [R142+UR70+0x400], R2 ;  /* 0x000400028e007988 */ /* 0x0005e80008000446 */
[----:B--2---:R-:W2:Y:S01]  /*2f30*/  LDL.LU R2, [R1+0x4] ;  /* 0x0000040001027983 */ /* 0x004ea20000300800 */
[----:B------:R-:W-:Y:S01]  /*2f40*/  LOP3.LUT R17, R142, 0x10, RZ, 0x3c, !PT ;  /* 0x000000108e117812 */ /* 0x000fe200078e3cff */
[----:B------:R-:W-:Y:S01]  /*2f50*/  UIADD3 UR68, UPT, UPT, UR69, UR11, URZ ;  /* 0x0000000b45447290 */ /* 0x000fe2000fffe0ff */
[----:B-1----:R-:W-:Y:S01]  /*2f60*/  ISETP.LT.AND P2, PT, RZ, UR10, PT ;  /* 0x0000000aff007c0c */ /* 0x002fe2000bf41270 */
[----:B------:R-:W-:Y:S01]  /*2f70*/  VOTEU.ALL UP0, P1 ;  /* 0x0000000000ff7886 */ /* 0x000fe20000800000 */
[----:B------:R-:W-:Y:S01]  /*2f80*/  VOTEU.ALL UP1, P1 ;  /* 0x0000000000ff7886 */ /* 0x000fe20000820000 */
[----:B------:R1:W-:Y:S01]  /*2f90*/  STS.U16 [R17+UR70+0x2080], R23 ;  /* 0x0020801711007988 */ /* 0x0003e20008000446 */
[----:B------:R-:W-:Y:S01]  /*2fa0*/  ULEA UR68, UR64, UR68, 0x5 ;  /* 0x0000004440447291 */ /* 0x000fe2000f8e28ff */
[----:B------:R-:W-:-:S02]  /*2fb0*/  PRMT R9, RZ, 0x7610, R9 ;  /* 0x00007610ff097816 */ /* 0x000fc40000000009 */
[----:B------:R-:W-:Y:S01]  /*2fc0*/  STS.U16 [R17+UR70+0x2480], R16 ;  /* 0x0024801011007988 */ /* 0x000fe20008000446 */
[----:B------:R-:W-:-:S04]  /*2fd0*/  @!UP0 UIADD3 UR6, UPT, UPT, -UR8, 0x100000, URZ ;  /* 0x0010000008068890 */ /* 0x000fc8000fffe1ff */
[----:B------:R-:W-:Y:S02]  /*2fe0*/  @!UP0 USHF.L.U32 UR7, UR6, 0xb, URZ ;  /* 0x0000000b06078899 */ /* 0x000fe400080006ff */
[----:B------:R-:W-:Y:S01]  /*2ff0*/  @!UP0 USHF.L.U32 UR6, UR6, 0x1, URZ ;  /* 0x0000000106068899 */ /* 0x000fe200080006ff */
[----:B------:R-:W-:Y:S01]  /*3000*/  PRMT R15, RZ, 0x7610, R15 ;  /* 0x00007610ff0f7816 */ /* 0x000fe2000000000f */
[----:B------:R-:W-:Y:S01]  /*3010*/  STS.U16 [R17+UR70+0x2880], R20 ;  /* 0x0028801411007988 */ /* 0x000fe20008000446 */
[----:B------:R-:W-:Y:S01]  /*3020*/  PRMT R11, RZ, 0x7610, R11 ;  /* 0x00007610ff0b7816 */ /* 0x000fe2000000000b */
[----:B-1----:R-:W1:Y:S01]  /*3030*/  LDC.64 R22, c[0x0][0x390] ;  /* 0x0000e400ff167b82 */ /* 0x002e620000000a00 */
[----:B------:R-:W-:Y:S01]  /*3040*/  PRMT R8, RZ, 0x7610, R8 ;  /* 0x00007610ff087816 */ /* 0x000fe20000000008 */
[----:B------:R-:W-:Y:S01]  /*3050*/  STS.U16 [R17+UR70+0x2c80], R24 ;  /* 0x002c801811007988 */ /* 0x000fe20008000446 */
[----:B------:R-:W-:Y:S02]  /*3060*/  PRMT R10, RZ, 0x7610, R10 ;  /* 0x00007610ff0a7816 */ /* 0x000fe4000000000a */
[----:B------:R-:W-:Y:S01]  /*3070*/  PRMT R13, RZ, 0x7610, R13 ;  /* 0x00007610ff0d7816 */ /* 0x000fe2000000000d */
        /* <DEDUP_REMOVED lines=11> */
[----:B------:R0:W-:Y:S04]  /*3130*/  STS.U16 [R17+UR70+0x3c80], R48 ;  /* 0x003c803011007988 */ /* 0x0001e80008000446 */
[----:B------:R-:W-:Y:S04]  /*3140*/  STS.U16 [R5+UR70+0x500], R252 ;  /* 0x000500fc05007988 */ /* 0x000fe80008000446 */
[----:B------:R-:W-:Y:S01]  /*3150*/  STS.U16 [R5+UR70+0x900], R50 ;  /* 0x0009003205007988 */ /* 0x000fe20008000446 */
[----:B0-----:R-:W-:-:S03]  /*3160*/  PRMT R17, RZ, 0x7610, R17 ;  /* 0x00007610ff117816 */ /* 0x001fc60000000011 */
        /* <DEDUP_REMOVED lines=16> */
[----:B0-----:R-:W-:-:S03]  /*3270*/  LOP3.LUT R5, R142, 0x40, RZ, 0x3c, !PT ;  /* 0x000000408e057812 */ /* 0x001fc600078e3cff */
        /* <DEDUP_REMOVED lines=34> */
[----:B------:R0:W-:Y:S04]  /*34a0*/  STS.U16 [R7+UR70+0xe80], R29 ;  /* 0x000e801d07007988 */ /* 0x0001e80008000446 */
[----:B------:R0:W-:Y:S04]  /*34b0*/  STS.U16 [R7+UR70+0x1280], R31 ;  /* 0x0012801f07007988 */ /* 0x0001e80008000446 */
[----:B------:R-:W-:Y:S01]  /*34c0*/  STS.U16 [R7+UR70+0x1680], R33 ;  /* 0x0016802107007988 */ /* 0x000fe20008000446 */
[----:B------:R-:W-:Y:S03]  /*34d0*/  STTM.x128 tmem[UR68], RZ ;  /* 0x000000ff000079ed */ /* 0x000fe600083c0044 */
[----:B------:R-:W-:Y:S01]  /*34e0*/  STS.U16 [R7+UR70+0x1a80], R35 ;  /* 0x001a802307007988 */ /* 0x000fe20008000446 */
[----:B------:R-:W-:Y:S01]  /*34f0*/  LOP3.LUT R0, R251, 0xf, RZ, 0xc0, !PT ;  /* 0x0000000ffb007812 */ /* 0x000fe200078ec0ff */
[----:B0-----:R-:W0:Y:S02]  /*3500*/  LDC R29, c[0x0][0x3d8] ;  /* 0x0000f600ff1d7b82 */ /* 0x001e240000000800 */
[----:B------:R-:W-:Y:S04]  /*3510*/  STS.U16 [R7+UR70+0x1e80], R37 ;  /* 0x001e802507007988 */ /* 0x000fe80008000446 */
[----:B------:R-:W-:Y:S04]  /*3520*/  STS.U16 [R7+UR70+0x2280], R170 ;  /* 0x002280aa07007988 */ /* 0x000fe80008000446 */
[----:B------:R-:W-:Y:S04]  /*3530*/  STS.U16 [R7+UR70+0x2680], R172 ;  /* 0x002680ac07007988 */ /* 0x000fe80008000446 */
[----:B------:R-:W-:Y:S04]  /*3540*/  STS.U16 [R7+UR70+0x2a80], R174 ;  /* 0x002a80ae07007988 */ /* 0x000fe80008000446 */
[----:B--2---:R-:W-:Y:S04]  /*3550*/  STS.U16 [R7+UR70+0x280], R2 ;  /* 0x0002800207007988 */ /* 0x004fe80008000446 */
[----:B------:R-:W-:Y:S04]  /*3560*/  STS.U16 [R7+UR70+0x2e80], R184 ;  /* 0x002e80b807007988 */ /* 0x000fe80008000446 */
[----:B------:R-:W-:Y:S04]  /*3570*/  STS.U16 [R7+UR70+0x3280], R186 ;  /* 0x003280ba07007988 */ /* 0x000fe80008000446 */
[----:B------:R-:W-:Y:S04]  /*3580*/  STS.U16 [R7+UR70+0x3680], R190 ;  /* 0x003680be07007988 */ /* 0x000fe80008000446 */
[----:B------:R-:W-:Y:S04]  /*3590*/  STS.U16 [R7+UR70+0x3a80], R194 ;  /* 0x003a80c207007988 */ /* 0x000fe80008000446 */
[----:B------:R2:W-:Y:S01]  /*35a0*/  STS.U16 [R7+UR70+0x3e80], R196 ;  /* 0x003e80c407007988 */ /* 0x0005e20008000446 */
[----:B------:R-:W-:Y:S01]  /*35b0*/  SHF.R.U32.HI R4, RZ, 0x4, R251 ;  /* 0x00000004ff047819 */ /* 0x000fe200000116fb */
[----:B------:R-:W0:Y:S02]  /*35c0*/  LDC R31, c[0x0][0x3d8] ;  /* 0x0000f600ff1f7b82 */ /* 0x000e240000000800 */
[----:B------:R-:W-:Y:S04]  /*35d0*/  STS.U16 [R5+UR70+0x300], R124 ;  /* 0x0003007c05007988 */ /* 0x000fe80008000446 */
[----:B------:R-:W-:Y:S01]  /*35e0*/  STS.U16 [R5+UR70+0x700], R152 ;  /* 0x0007009805007988 */ /* 0x000fe20008000446 */
[----:B--2---:R-:W-:-:S03]  /*35f0*/  LOP3.LUT R7, R142, 0x70, RZ, 0x3c, !PT ;  /* 0x000000708e077812 */ /* 0x004fc600078e3cff */
        /* <DEDUP_REMOVED lines=17> */
[----:B---3--:R-:W-:Y:S01]  /*3710*/  IMAD R0, R0, UR5, RZ ;  /* 0x0000000500007c24 */ /* 0x008fe2000f8e02ff */
[----:B--2---:R-:W2:Y:S02]  /*3720*/  LDC R25, c[0x0][0x3d8] ;  /* 0x0000f600ff197b82 */ /* 0x004ea40000000800 */
[----:B------:R-:W-:Y:S04]  /*3730*/  STS.U16 [R7+UR70+0xf80], R192 ;  /* 0x000f80c007007988 */ /* 0x000fe80008000446 */
[----:B------:R-:W-:Y:S04]  /*3740*/  STS.U16 [R7+UR70+0x1380], R206 ;  /* 0x001380ce07007988 */ /* 0x000fe80008000446 */
[----:B------:R-:W-:Y:S04]  /*3750*/  STS.U16 [R7+UR70+0x1780], R212 ;  /* 0x001780d407007988 */ /* 0x000fe80008000446 */
[----:B------:R-:W-:Y:S04]  /*3760*/  STS.U16 [R7+UR70+0x1b80], R220 ;  /* 0x001b80dc07007988 */ /* 0x000fe80008000446 */
[----:B------:R-:W-:Y:S04]  /*3770*/  STS.U16 [R7+UR70+0x1f80], R226 ;  /* 0x001f80e207007988 */ /* 0x000fe80008000446 */
[----:B------:R3:W-:Y:S04]  /*3780*/  STS.U16 [R7+UR70+0x3f80], R27 ;  /* 0x003f801b07007988 */ /* 0x0007e80008000446 */
[----:B------:R-:W-:Y:S04]  /*3790*/  STS.U16 [R7+UR70+0x2380], R218 ;  /* 0x002380da07007988 */ /* 0x000fe80008000446 */
[----:B------:R-:W-:Y:S04]  /*37a0*/  STS.U16 [R7+UR70+0x2780], R222 ;  /* 0x002780de07007988 */ /* 0x000fe80008000446 */
[----:B------:R-:W-:Y:S04]  /*37b0*/  STS.U16 [R7+UR70+0x2b80], R224 ;  /* 0x002b80e007007988 */ /* 0x000fe80008000446 */
[----:B------:R-:W-:Y:S04]  /*37c0*/  STS.U16 [R7+UR70+0x2f80], R228 ;  /* 0x002f80e407007988 */ /* 0x000fe80008000446 */
[----:B------:R-:W-:Y:S04]  /*37d0*/  STS.U16 [R7+UR70+0x3380], R230 ;  /* 0x003380e607007988 */ /* 0x000fe80008000446 */
[----:B------:R-:W-:Y:S04]  /*37e0*/  STS.U16 [R7+UR70+0x3780], R232 ;  /* 0x003780e807007988 */ /* 0x000fe80008000446 */
[----:B------:R0:W-:Y:S01]  /*37f0*/  STS.U16 [R7+UR70+0x3b80], R234 ;  /* 0x003b80ea07007988 */ /* 0x0001e20008000446 */
[C---:B------:R-:W-:Y:S01]  /*3800*/  SHF.L.U32 R5, R0.reuse, 0x1, RZ ;  /* 0x0000000100057819 */ /* 0x040fe200000006ff */
[----:B---3--:R-:W3:Y:S01]  /*3810*/  LDC R27, c[0x0][0x3d8] ;  /* 0x0000f600ff1b7b82 */ /* 0x008ee20000000800 */
[----:B------:R-:W0:Y:S07]  /*3820*/  FENCE.VIEW.ASYNC.T ;  /* 0x00000000000073c6 */ /* 0x000e2e0000000200 */
[----:B0-----:R-:W-:Y:S08]  /*3830*/  BAR.SYNC.DEFER_BLOCKING 0x0 ;  /* 0x0000000000007b1d */ /* 0x001ff00000010000 */
[----:B------:R-:W0:Y:S01]  /*3840*/  LDC R7, c[0x0][0x3d8] ;  /* 0x0000f600ff077b82 */ /* 0x000e220000000800 */
[----:B------:R-:W1:Y:S02]  /*3850*/  FENCE.VIEW.ASYNC.S ;  /* 0x00000000000073c6 */ /* 0x000e640000000000 */
[----:B-1----:R1:W1:Y:S05]  /*3860*/  @!UP1 SYNCS.EXCH.64 URZ, [UR15], UR6 ;  /* 0x000000060fff95b2 */ /* 0x00226a0008000100 */
[----:B-1----:R-:W-:Y:S06]  /*3870*/  BAR.SYNC.DEFER_BLOCKING 0x0 ;  /* 0x0000000000007b1d */ /* 0x002fec0000010000 */
[----:B------:R-:W1:Y:S01]  /*3880*/  LDCU UR6, c[0x0][0x3d0] ;  /* 0x00007a00ff0677ac */ /* 0x000e620008000800 */
[----:B------:R-:W3:Y:S04]  /*3890*/  @P2 LDG.E.U16 R9, desc[UR16][R168.64] ;  /* 0x00000010a8092981 */ /* 0x000ee8000c1e1500 */
[----:B------:R-:W3:Y:S04]  /*38a0*/  @P2 LDG.E.U16 R15, desc[UR16][R160.64] ;  /* 0x00000010a00f2981 */ /* 0x000ee8000c1e1500 */
[----:B------:R-:W3:Y:S04]  /*38b0*/  @P2 LDG.E.U16 R11, desc[UR16][R166.64] ;  /* 0x00000010a60b2981 */ /* 0x000ee8000c1e1500 */
[----:B------:R-:W3:Y:S04]  /*38c0*/  @P2 LDG.E.U16 R17, desc[UR16][R158.64] ;  /* 0x000000109e112981 */ /* 0x000ee8000c1e1500 */
[----:B------:R-:W3:Y:S04]  /*38d0*/  @P2 LDG.E.U16 R8, desc[UR16][R164.64] ;  /* 0x00000010a4082981 */ /* 0x000ee8000c1e1500 */
[----:B------:R-:W3:Y:S04]  /*38e0*/  @P2 LDG.E.U16 R10, desc[UR16][R156.64] ;  /* 0x000000109c0a2981 */ /* 0x000ee8000c1e1500 */
[----:B------:R-:W3:Y:S04]  /*38f0*/  @P2 LDG.E.U16 R13, desc[UR16][R162.64] ;  /* 0x00000010a20d2981 */ /* 0x000ee8000c1e1500 */
[----:B------:R-:W3:Y:S01]  /*3900*/  @P2 LDG.E.U16 R19, desc[UR16][R154.64] ;  /* 0x000000109a132981 */ /* 0x000ee2000c1e1500 */
[----:B-1----:R-:W-:Y:S01]  /*3910*/  UIMAD UR6, UR71, UR6, URZ ;  /* 0x00000006470672a4 */ /* 0x002fe2000f8e02ff */
[----:B------:R-:W-:Y:S01]  /*3920*/  IMAD.HI R2, R0, 0x2, RZ ;  /* 0x0000000200027827 */ /* 0x000fe200078e02ff */
[----:B------:R-:W-:Y:S01]  /*3930*/  SGXT.U32 R0, R4, 0x4 ;  /* 0x000000040400781a */ /* 0x000fe20000000000 */
[----:B------:R-:W-:Y:S01]  /*3940*/  VOTEU.ALL UP1, P1 ;  /* 0x0000000000ff7886 */ /* 0x000fe20000820000 */
[----:B------:R-:W-:Y:S01]  /*3950*/  USHF.L.U32 UR5, UR6, 0x1, URZ ;  /* 0x0000000106057899 */ /* 0x000fe200080006ff */
[----:B------:R-:W-:Y:S01]  /*3960*/  SHF.R.S32.HI R6, RZ, 0x7, R251 ;  /* 0x00000007ff067819 */ /* 0x000fe200000114fb */
[----:B------:R-:W-:Y:S01]  /*3970*/  UIMAD.WIDE UR6, UR6, 0x2, URZ ;  /* 0x00000002060678a5 */ /* 0x000fe2000f8e02ff */
[----:B----4-:R-:W-:Y:S01]  /*3980*/  IMAD R4, R0, UR9, RZ ;  /* 0x0000000900047c24 */ /* 0x010fe2000f8e02ff */
[----:B------:R-:W-:Y:S01]  /*3990*/  LEA.HI R0, R251, 0x70, RZ, 0x1c ;  /* 0x00000070fb007811 */ /* 0x000fe200078fe0ff */
[----:B------:R-:W-:Y:S01]  /*39a0*/  UIADD3 UR14, UPT, UPT, UR69, 0x100, URZ ;  /* 0x00000100450e7890 */ /* 0x000fe2000fffe0ff */
[----:B------:R-:W-:-:S02]  /*39b0*/  IADD3 R147, P3, P4, R5, UR5, R22 ;  /* 0x0000000505937c10 */ /* 0x000fc4000fc7e016 */
[----:B------:R-:W-:Y:S01]  /*39c0*/  SGXT R6, R6, 0x1 ;  /* 0x000000010606781a */ /* 0x000fe20000000200 */
[----:B------:R-:W-:Y:S01]  /*39d0*/  UIADD3 UR13, UPT, UPT, UR11, UR14, URZ ;  /* 0x0000000e0b0d7290 */ /* 0x000fe2000fffe0ff */
[----:B------:R-:W-:Y:S01]  /*39e0*/  IADD3.X R23, PT, PT, R2, UR7, R23, P3, P4 ;  /* 0x0000000702177c10 */ /* 0x000fe20009fe8417 */
[----:B------:R-:W1:Y:S01]  /*39f0*/  LDCU UR5, c[0x0][0x3d8] ;  /* 0x00007b00ff0577ac */ /* 0x000e620008000800 */
[----:B------:R-:W-:Y:S02]  /*3a00*/  LEA.HI R2, R251, 0x30, RZ, 0x1c ;  /* 0x00000030fb027811 */ /* 0x000fe400078fe0ff */
[----:B------:R-:W-:Y:S01]  /*3a10*/  LOP3.LUT R6, R6, 0x90, RZ, 0xc0, !PT ;  /* 0x0000009006067812 */ /* 0x000fe200078ec0ff */
[----:B------:R-:W-:Y:S02]  /*3a20*/  ULEA UR13, UR64, UR13, 0x2 ;  /* 0x0000000d400d7291 */ /* 0x000fe4000f8e10ff */
[----:B------:R-:W-:-:S04]  /*3a30*/  @!UP0 UIADD3 UR6, UPT, UPT, -UR8, 0x100000, URZ ;  /* 0x0010000008068890 */ /* 0x000fc8000fffe1ff */
[----:B------:R-:W-:Y:S02]  /*3a40*/  @!UP0 USHF.L.U32 UR7, UR6, 0xb, URZ ;  /* 0x0000000b06078899 */ /* 0x000fe400080006ff */
[----:B------:R-:W-:Y:S01]  /*3a50*/  @!UP0 USHF.L.U32 UR6, UR6, 0x1, URZ ;  /* 0x0000000106068899 */ /* 0x000fe200080006ff */
[----:B------:R-:W-:Y:S01]  /*3a60*/  IMAD R5, R2, UR12, RZ ;  /* 0x0000000c02057c24 */ /* 0x000fe2000f8e02ff */
[----:B0-----:R-:W-:Y:S02]  /*3a70*/  LEA R2, R7, R4, 0x4 ;  /* 0x0000000407027211 */ /* 0x001fe400078e20ff */
[----:B------:R-:W-:Y:S02]  /*3a80*/  LOP3.LUT R21, R6, 0x7e, R133, 0x78, !PT ;  /* 0x0000007e06157812 */ /* 0x000fe400078e7885 */
[----:B------:R-:W-:Y:S02]  /*3a90*/  LEA R172, P3, R2, R147, 0x1 ;  /* 0x0000009302ac7211 */ /* 0x000fe400078608ff */
[----:B------:R-:W-:-:S02]  /*3aa0*/  LOP3.LUT R20, R251, 0x40, RZ, 0xc0, !PT ;  /* 0x00000040fb147812 */ /* 0x000fc400078ec0ff */
[----:B------:R-:W-:Y:S02]  /*3ab0*/  LEA.HI.X.SX32 R173, R2, R23, 0x1, P3 ;  /* 0x0000001702ad7211 */ /* 0x000fe400018f0eff */
[----:B------:R-:W-:Y:S01]  /*3ac0*/  LEA R134, R20, R21, 0x5 ;  /* 0x0000001514867211 */ /* 0x000fe200078e28ff */
[----:B-1----:R-:W-:Y:S01]  /*3ad0*/  IMAD R7, R0, UR5, RZ ;  /* 0x0000000500077c24 */ /* 0x002fe2000f8e02ff */
[----:B--2---:R-:W-:Y:S01]  /*3ae0*/  LEA R0, R25, R2, 0x4 ;  /* 0x0000000219007211 */ /* 0x004fe200078e20ff */
[----:B------:R0:W1:Y:S01]  /*3af0*/  @!UP1 SYNCS.EXCH.64 URZ, [UR70+0x13008], UR6 ;  /* 0x0130080646ff95b2 */ /* 0x0000620008000100 */
[C---:B------:R-:W-:Y:S01]  /*3b00*/  LEA R174, P4, R4.reuse, R147, 0x1 ;  /* 0x0000009304ae7211 */ /* 0x040fe200078808ff */
[----:B------:R-:W-:Y:S01]  /*3b10*/  VOTEU.ALL UP1, P1 ;  /* 0x0000000000ff7886 */ /* 0x000fe20000820000 */
[----:B---3--:R-:W-:Y:S01]  /*3b20*/  LEA R6, R27, R0, 0x5 ;  /* 0x000000001b067211 */ /* 0x008fe200078e28ff */
[----:B------:R-:W-:Y:S01]  /*3b30*/  UIADD3 UR5, UPT, UPT, UR70, 0x11000, URZ ;  /* 0x0001100046057890 */ /* 0x000fe2000fffe0ff */
[----:B------:R-:W-:-:S02]  /*3b40*/  LEA.HI.X.SX32 R175, R4, R23, 0x1, P4 ;  /* 0x0000001704af7211 */ /* 0x000fc400020f0eff */
[----:B------:R-:W-:Y:S02]  /*3b50*/  LEA R150, P3, R6, R147, 0x1 ;  /* 0x0000009306967211 */ /* 0x000fe400078608ff */
[----:B------:R-:W-:Y:S02]  /*3b60*/  LOP3.LUT R180, R134, 0x20, RZ, 0x3c, !PT ;  /* 0x0000002086b47812 */ /* 0x000fe400078e3cff */
[----:B------:R-:W-:Y:S01]  /*3b70*/  LEA.HI.X.SX32 R151, R6, R23, 0x1, P3 ;  /* 0x0000001706977211 */ /* 0x000fe200018f0eff */
[----:B0-----:R-:W-:-:S04]  /*3b80*/  @!UP0 UIADD3 UR6, UPT, UPT, -UR8, 0x100000, URZ ;  /* 0x0010000008068890 */ /* 0x001fc8000fffe1ff */
[----:B------:R-:W-:Y:S02]  /*3b90*/  @!UP0 USHF.L.U32 UR7, UR6, 0xb, URZ ;  /* 0x0000000b06078899 */ /* 0x000fe400080006ff */
[----:B------:R-:W-:Y:S01]  /*3ba0*/  @!UP0 USHF.L.U32 UR6, UR6, 0x1, URZ ;  /* 0x0000000106068899 */ /* 0x000fe200080006ff */
[----:B------:R-:W-:Y:S02]  /*3bb0*/  ISETP.EQ.U32.AND P3, PT, RZ, UR4, P2 ;  /* 0x00000004ff007c0c */ /* 0x000fe40009762070 */
[----:B------:R-:W-:Y:S02]  /*3bc0*/  LEA R4, R29, R6, 0x4 ;  /* 0x000000061d047211 */ /* 0x000fe400078e20ff */
[C---:B------:R-:W-:Y:S02]  /*3bd0*/  LOP3.LUT R179, R134.reuse, 0x40, RZ, 0x3c, !PT ;  /* 0x0000004086b37812 */ /* 0x040fe400078e3cff */
[----:B------:R-:W-:Y:S02]  /*3be0*/  LOP3.LUT R178, R134, 0x60, RZ, 0x3c, !PT ;  /* 0x0000006086b27812 */ /* 0x000fe400078e3cff */
[----:B------:R-:W-:-:S02]  /*3bf0*/  LEA R152, P5, R5, R147, 0x1 ;  /* 0x0000009305987211 */ /* 0x000fc400078a08ff */
[C---:B------:R-:W-:Y:S02]  /*3c00*/  LEA R170, P4, R0.reuse, R147, 0x1 ;  /* 0x0000009300aa7211 */ /* 0x040fe400078808ff */
[----:B------:R-:W-:Y:S02]  /*3c10*/  LEA R2, R31, R4, 0x4 ;  /* 0x000000041f027211 */ /* 0x000fe400078e20ff */
[-C--:B------:R-:W-:Y:S02]  /*3c20*/  LEA.HI.X.SX32 R153, R5, R23.reuse, 0x1, P5 ;  /* 0x0000001705997211 */ /* 0x080fe400028f0eff */
[----:B------:R-:W-:Y:S02]  /*3c30*/  LEA.HI.X.SX32 R171, R0, R23, 0x1, P4 ;  /* 0x0000001700ab7211 */ /* 0x000fe400020f0eff */
[-C--:B------:R-:W-:Y:S02]  /*3c40*/  LEA R144, P6, R7, R147.reuse, 0x1 ;  /* 0x0000009307907211 */ /* 0x080fe400078c08ff */
[----:B------:R-:W-:-:S02]  /*3c50*/  LEA R148, P4, R4, R147, 0x1 ;  /* 0x0000009304947211 */ /* 0x000fc400078808ff */
[----:B------:R-:W-:Y:S02]  /*3c60*/  LEA R146, P5, R2, R147, 0x1 ;  /* 0x0000009302927211 */ /* 0x000fe400078a08ff */
[-C--:B------:R-:W-:Y:S02]  /*3c70*/  LEA.HI.X.SX32 R145, R7, R23.reuse, 0x1, P6 ;  /* 0x0000001707917211 */ /* 0x080fe400030f0eff */
[-C--:B------:R-:W-:Y:S02]  /*3c80*/  LEA.HI.X.SX32 R149, R4, R23.reuse, 0x1, P4 ;  /* 0x0000001704957211 */ /* 0x080fe400020f0eff */
[----:B------:R-:W-:Y:S02]  /*3c90*/  LEA.HI.X.SX32 R147, R2, R23, 0x1, P5 ;  /* 0x0000001702937211 */ /* 0x000fe400028f0eff */
[----:B------:R-:W-:Y:S02]  /*3ca0*/  PRMT R24, RZ, 0x7610, R24 ;  /* 0x00007610ff187816 */ /* 0x000fe40000000018 */
[----:B------:R-:W-:-:S02]  /*3cb0*/  PRMT R26, RZ, 0x7610, R26 ;  /* 0x00007610ff1a7816 */ /* 0x000fc4000000001a */
[----:B------:R-:W-:Y:S02]  /*3cc0*/  PRMT R28, RZ, 0x7610, R28 ;  /* 0x00007610ff1c7816 */ /* 0x000fe4000000001c */
[----:B------:R-:W-:Y:S02]  /*3cd0*/  PRMT R138, RZ, 0x7610, R138 ;  /* 0x00007610ff8a7816 */ /* 0x000fe4000000008a */
[----:B------:R-:W-:Y:S02]  /*3ce0*/  PRMT R140, RZ, 0x7610, R140 ;  /* 0x00007610ff8c7816 */ /* 0x000fe4000000008c */
[----:B------:R-:W-:Y:S02]  /*3cf0*/  PRMT R142, RZ, 0x7610, R142 ;  /* 0x00007610ff8e7816 */ /* 0x000fe4000000008e */
[----:B------:R-:W-:Y:S02]  /*3d00*/  PRMT R176, RZ, 0x7610, R176 ;  /* 0x00007610ffb07816 */ /* 0x000fe400000000b0 */
[----:B------:R-:W-:Y:S01]  /*3d10*/  PRMT R182, RZ, 0x7610, R182 ;  /* 0x00007610ffb67816 */ /* 0x000fe200000000b6 */
[----:B------:R0:W-:Y:S04]  /*3d20*/  STS.U16 [R134+UR70+0x10000], R9 ;  /* 0x0100000986007988 */ /* 0x0001e80008000446 */
[----:B------:R0:W-:Y:S04]  /*3d30*/  STS.U16 [R134+UR70+0x10400], R15 ;  /* 0x0104000f86007988 */ /* 0x0001e80008000446 */
[----:B------:R0:W-:Y:S04]  /*3d40*/  STS.U16 [R180+UR70+0x10100], R11 ;  /* 0x0101000bb4007988 */ /* 0x0001e80008000446 */
[----:B------:R0:W-:Y:S04]  /*3d50*/  STS.U16 [R180+UR70+0x10500], R17 ;  /* 0x01050011b4007988 */ /* 0x0001e80008000446 */
[----:B------:R0:W-:Y:S04]  /*3d60*/  STS.U16 [R179+UR70+0x10200], R8 ;  /* 0x01020008b3007988 */ /* 0x0001e80008000446 */
[----:B------:R0:W-:Y:S04]  /*3d70*/  STS.U16 [R179+UR70+0x10600], R10 ;  /* 0x0106000ab3007988 */ /* 0x0001e80008000446 */
[----:B------:R0:W-:Y:S04]  /*3d80*/  STS.U16 [R178+UR70+0x10300], R13 ;  /* 0x0103000db2007988 */ /* 0x0001e80008000446 */
[----:B------:R0:W-:Y:S01]  /*3d90*/  STS.U16 [R178+UR70+0x10700], R19 ;  /* 0x01070013b2007988 */ /* 0x0001e20008000446 */
[----:B-1----:R1:W-:Y:S06]  /*3da0*/  MEMBAR.ALL.CTA ;  /* 0x0000000000007992 */ /* 0x0023ec0000008000 */
[----:B-1----:R-:W-:Y:S04]  /*3db0*/  FENCE.VIEW.ASYNC.S ;  /* 0x00000000000073c6 */ /* 0x002fe80000000000 */
[----:B------:R-:W1:Y:S02]  /*3dc0*/  FENCE.VIEW.ASYNC.S ;  /* 0x00000000000073c6 */ /* 0x000e640000000000 */
[----:B-1----:R0:W1:Y:S02]  /*3dd0*/  @!UP1 SYNCS.EXCH.64 URZ, [UR70+0x11000], UR6 ;  /* 0x0110000646ff95b2 */ /* 0x0020640008000100 */
[----:B-1----:R-:W-:Y:S06]  /*3de0*/  BAR.SYNC.DEFER_BLOCKING 0x0 ;  /* 0x0000000000007b1d */ /* 0x002fec0000010000 */
[----:B0-----:R-:W-:Y:S05]  /*3df0*/  @!P3 BRA `(.L_x_6) ;  /* 0x00000004007cb947 */ /* 0x001fea0003800000 */
[----:B------:R-:W-:Y:S02]  /*3e00*/  USHF.R.U32.HI UR52, URZ, 0x4, UR70 ;  /* 0x00000004ff347899 */ /* 0x000fe40008011646 */
[----:B------:R-:W-:Y:S02]  /*3e10*/  UIADD3 UR40, UPT, UPT, UR70, 0x10000, URZ ;  /* 0x0001000046287890 */ /* 0x000fe4000fffe0ff */
[----:B------:R-:W-:Y:S02]  /*3e20*/  USGXT.U32 UR52, UR52, 0xe ;  /* 0x0000000e3434789a */ /* 0x000fe40008000000 */
[----:B------:R-:W-:Y:S02]  /*3e30*/  USHF.R.U32.HI UR42, URZ, 0x4, UR40 ;  /* 0x00000004ff2a7899 */ /* 0x000fe40008011628 */
[----:B------:R-:W-:Y:S02]  /*3e40*/  UIADD3 UR44, UP1, UPT, UR52, 0x4000080, URZ ;  /* 0x04000080342c7890 */ /* 0x000fe4000ff3e0ff */
[----:B------:R-:W-:Y:S01]  /*3e50*/  USGXT.U32 UR42, UR42, 0xe ;  /* 0x0000000e2a2a789a */ /* 0x000fe20008000000 */
[----:B------:R-:W-:Y:S01]  /*3e60*/  UMOV UR12, URZ ;  /* 0x000000ff000c7c82 */ /* 0x000fe20008000000 */
[----:B------:R-:W-:Y:S01]  /*3e70*/  UMOV UR43, URZ ;  /* 0x000000ff002b7c82 */ /* 0x000fe20008000000 */
[----:B------:R-:W-:-:S02]  /*3e80*/  UIADD3.X UR45, UPT, UPT, UR12, 0x40004040, URZ, UP1, !UPT ;  /* 0x400040400c2d7890 */ /* 0x000fc40008ffe4ff */
[----:B------:R-:W-:Y:S02]  /*3e90*/  UIADD3 UR48, UP1, UPT, UR42, 0x2, URZ ;  /* 0x000000022a307890 */ /* 0x000fe4000ff3e0ff */
[----:B------:R-:W-:Y:S02]  /*3ea0*/  ULOP3.LUT UR52, UR52, 0x4000000, URZ, 0xfc, !UPT ;  /* 0x0400000034347892 */ /* 0x000fe4000f8efcff */
[----:B------:R-:W-:Y:S02]  /*3eb0*/  UIADD3.X UR49, UPT, UPT, UR43, 0x40004040, URZ, UP1, !UPT ;  /* 0x400040402b317890 */ /* 0x000fe40008ffe4ff */
[----:B------:R-:W-:Y:S02]  /*3ec0*/  UIADD3.64 UR54, UPT, UPT, UR44, 0x80, URZ ;  /* 0x000000802c367897 */ /* 0x000fe4000fffe0ff */
[----:B------:R-:W-:Y:S02]  /*3ed0*/  UIADD3.64 UR58, UPT, UPT, UR48, 0x2, URZ ;  /* 0x00000002303a7897 */ /* 0x000fe4000fffe0ff */
[----:B------:R-:W-:-:S02]  /*3ee0*/  UIADD3.64 UR56, UPT, UPT, UR44, 0x100, URZ ;  /* 0x000001002c387897 */ /* 0x000fc4000fffe0ff */
[----:B------:R-:W-:Y:S01]  /*3ef0*/  UIADD3.64 UR62, UPT, UPT, UR48, 0x4, URZ ;  /* 0x00000004303e7897 */ /* 0x000fe2000fffe0ff */
[----:B------:R-:W-:Y:S01]  /*3f00*/  UMOV UR6, 0x0 ;  /* 0x0000000000067882 */ /* 0x000fe20000000000 */
[----:B------:R-:W-:Y:S01]  /*3f10*/  UMOV UR7, 0x8048010 ;  /* 0x0804801000077882 */ /* 0x000fe20000000000 */
[----:B------:R-:W-:Y:S01]  /*3f20*/  UMOV UR43, 0x40004040 ;  /* 0x40004040002b7882 */ /* 0x000fe20000000000 */
[----:B------:R-:W-:Y:S01]  /*3f30*/  UMOV UR53, 0x40004040 ;  /* 0x4000404000357882 */ /* 0x000fe20000000000 */
[----:B------:R-:W-:Y:S01]  /*3f40*/  UMOV UR8, 0x0 ;  /* 0x0000000000087882 */ /* 0x000fe20000000000 */
[----:B------:R-:W-:Y:S01]  /*3f50*/  UMOV UR9, 0x8048010 ;  /* 0x0804801000097882 */ /* 0x000fe20000000000 */
[----:B------:R0:W-:Y:S01]  /*3f60*/  UTCHMMA gdesc[UR52], gdesc[UR42], tmem[UR14], tmem[UR6], idesc[UR7], !UPT ;  /* 0x00ff062a340075ea */ /* 0x0001e2000f80000e */
[----:B------:R-:W-:Y:S01]  /*3f70*/  UMOV UR18, 0x0 ;  /* 0x0000000000127882 */ /* 0x000fe20000000000 */
[----:B------:R-:W-:Y:S01]  /*3f80*/  UMOV UR19, 0x8048010 ;  /* 0x0804801000137882 */ /* 0x000fe20000000000 */
[----:B------:R-:W-:-:S02]  /*3f90*/  UIADD3.64 UR60, UPT, UPT, UR44, 0x180, URZ ;  /* 0x000001802c3c7897 */ /* 0x000fc4000fffe0ff */
[----:B------:R1:W-:Y:S01]  /*3fa0*/  UTCHMMA gdesc[UR44], gdesc[UR48], tmem[UR14], tmem[UR8], idesc[UR9], UPT ;  /* 0x00ff08302c0075ea */ /* 0x0003e2000b80000e */
[----:B------:R-:W-:Y:S01]  /*3fb0*/  UMOV UR20, 0x0 ;  /* 0x0000000000147882 */ /* 0x000fe20000000000 */
[----:B------:R-:W-:Y:S01]  /*3fc0*/  UMOV UR21, 0x8048010 ;  /* 0x0804801000157882 */ /* 0x000fe20000000000 */
[----:B------:R-:W-:Y:S01]  /*3fd0*/  UIADD3.64 UR76, UPT, UPT, UR44, 0x200, URZ ;  /* 0x000002002c4c7897 */ /* 0x000fe2000fffe0ff */
[----:B------:R2:W-:Y:S01]  /*3fe0*/  UTCHMMA gdesc[UR54], gdesc[UR58], tmem[UR14], tmem[UR18], idesc[UR19], UPT ;  /* 0x00ff123a360075ea */ /* 0x0005e2000b80000e */
[----:B------:R3:W-:Y:S01]  /*3ff0*/  UTCHMMA gdesc[UR56], gdesc[UR62], tmem[UR14], tmem[UR20], idesc[UR21], UPT ;  /* 0x00ff143e380075ea */ /* 0x0007e2000b80000e */
[----:B0-----:R-:W-:Y:S02]  /*4000*/  UIADD3.64 UR6, UPT, UPT, UR48, 0x7e, URZ ;  /* 0x0000007e30067897 */ /* 0x001fe4000fffe0ff */
[----:B------:R-:W-:Y:S02]  /*4010*/  UIADD3.64 UR52, UPT, UPT, UR48, 0x80, URZ ;  /* 0x0000008030347897 */ /* 0x000fe4000fffe0ff */
[----:B-1----:R-:W-:Y:S01]  /*4020*/  UIADD3.64 UR8, UPT, UPT, UR44, 0x280, URZ ;  /* 0x000002802c087897 */ /* 0x002fe2000fffe0ff */
[----:B------:R-:W-:Y:S01]  /*4030*/  UMOV UR22, 0x0 ;  /* 0x0000000000167882 */ /* 0x000fe20000000000 */
[----:B------:R-:W-:Y:S01]  /*4040*/  UMOV UR23, 0x8048010 ;  /* 0x0804801000177882 */ /* 0x000fe20000000000 */
[----:B--2---:R-:W-:-:S02]  /*4050*/  UIADD3.64 UR54, UPT, UPT, UR48, 0x82, URZ ;  /* 0x0000008230367897 */ /* 0x004fc4000fffe0ff */
[----:B------:R0:W-:Y:S01]  /*4060*/  UTCHMMA gdesc[UR60], gdesc[UR6], tmem[UR14], tmem[UR22], idesc[UR23], UPT ;  /* 0x00ff16063c0075ea */ /* 0x0001e2000b80000e */
[----:B------:R-:W-:Y:S02]  /*4070*/  UIADD3.64 UR18, UPT, UPT, UR44, 0x300, URZ ;  /* 0x000003002c127897 */ /* 0x000fe4000fffe0ff */
[----:B---3--:R-:W-:Y:S01]  /*4080*/  UIADD3.64 UR56, UPT, UPT, UR48, 0x84, URZ ;  /* 0x0000008430387897 */ /* 0x008fe2000fffe0ff */
[----:B------:R-:W-:Y:S01]  /*4090*/  UMOV UR24, 0x0 ;  /* 0x0000000000187882 */ /* 0x000fe20000000000 */
[----:B------:R-:W-:Y:S01]  /*40a0*/  UMOV UR25, 0x8048010 ;  /* 0x0804801000197882 */ /* 0x000fe20000000000 */
[----:B------:R-:W-:Y:S01]  /*40b0*/  UIADD3 UR65, UPT, UPT, UR69, 0x110, URZ ;  /* 0x0000011045417890 */ /* 0x000fe2000fffe0ff */
[----:B------:R1:W-:Y:S01]  /*40c0*/  UTCHMMA gdesc[UR76], gdesc[UR52], tmem[UR14], tmem[UR24], idesc[UR25], UPT ;  /* 0x00ff18344c0075ea */ /* 0x0003e2000b80000e */
[----:B------:R-:W-:Y:S01]  /*40d0*/  UIADD3.64 UR20, UPT, UPT, UR44, 0x780, URZ ;  /* 0x000007802c147897 */ /* 0x000fe2000fffe0ff */
[----:B------:R-:W-:Y:S01]  /*40e0*/  UMOV UR26, 0x0 ;  /* 0x00000000001a7882 */ /* 0x000fe20000000000 */
[----:B------:R-:W-:Y:S01]  /*40f0*/  UMOV UR27, 0x8048010 ;  /* 0x08048010001b7882 */ /* 0x000fe20000000000 */
[----:B------:R-:W-:Y:S01]  /*4100*/  UIADD3 UR75, UPT, UPT, UR69, 0x110, URZ ;  /* 0x00000110454b7890 */ /* 0x000fe2000fffe0ff */
[----:B------:R2:W-:Y:S01]  /*4110*/  UTCHMMA gdesc[UR8], gdesc[UR54], tmem[UR14], tmem[UR26], idesc[UR27], UPT ;  /* 0x00ff1a36080075ea */ /* 0x0005e2000b80000e */
[----:B0-----:R-:W-:-:S02]  /*4120*/  UIADD3.64 UR22, UPT, UPT, UR44, 0x800, URZ ;  /* 0x000008002c167897 */ /* 0x001fc4000fffe0ff */
[----:B------:R-:W-:Y:S02]  /*4130*/  UIADD3 UR74, UPT, UPT, UR69, 0x110, URZ ;  /* 0x00000110454a7890 */ /* 0x000fe4000fffe0ff */
[----:B------:R-:W-:Y:S01]  /*4140*/  UIADD3.64 UR60, UPT, UPT, UR44, 0x880, URZ ;  /* 0x000008802c3c7897 */ /* 0x000fe2000fffe0ff */
[----:B------:R-:W-:Y:S01]  /*4150*/  UMOV UR28, 0x0 ;  /* 0x00000000001c7882 */ /* 0x000fe20000000000 */
[----:B------:R-:W-:Y:S01]  /*4160*/  UMOV UR29, 0x8048010 ;  /* 0x08048010001d7882 */ /* 0x000fe20000000000 */
[----:B------:R-:W-:Y:S01]  /*4170*/  UIADD3 UR73, UPT, UPT, UR69, 0x110, URZ ;  /* 0x0000011045497890 */ /* 0x000fe2000fffe0ff */
[----:B------:R0:W-:Y:S01]  /*4180*/  UTCHMMA gdesc[UR18], gdesc[UR56], tmem[UR14], tmem[UR28], idesc[UR29], UPT ;  /* 0x00ff1c38120075ea */ /* 0x0001e2000b80000e */
[----:B-1----:R-:W-:Y:S02]  /*4190*/  UIADD3.64 UR24, UPT, UPT, UR44, 0x900, URZ ;  /* 0x000009002c187897 */ /* 0x002fe4000fffe0ff */
[----:B------:R-:W-:Y:S02]  /*41a0*/  UIADD3 UR72, UPT, UPT, UR69, 0x110, URZ ;  /* 0x0000011045487890 */ /* 0x000fe4000fffe0ff */
[----:B--2---:R-:W-:-:S02]  /*41b0*/  UIADD3.64 UR26, UPT, UPT, UR44, 0x980, URZ ;  /* 0x000009802c1a7897 */ /* 0x004fc4000fffe0ff */
[----:B------:R-:W-:Y:S02]  /*41c0*/  UIADD3 UR67, UPT, UPT, UR69, 0x110, URZ ;  /* 0x0000011045437890 */ /* 0x000fe4000fffe0ff */
[----:B------:R-:W-:Y:S02]  /*41d0*/  UIADD3.64 UR8, UPT, UPT, UR44, 0xa00, URZ ;  /* 0x00000a002c087897 */ /* 0x000fe4000fffe0ff */
[----:B------:R-:W-:Y:S02]  /*41e0*/  UIADD3 UR66, UPT, UPT, UR69, 0x110, URZ ;  /* 0x0000011045427890 */ /* 0x000fe4000fffe0ff */
[----:B0-----:R-:W-:Y:S01]  /*41f0*/  UIADD3.64 UR28, UPT, UPT, UR44, 0xa80, URZ ;  /* 0x00000a802c1c7897 */ /* 0x001fe2000fffe0ff */
[----:B------:R-:W-:Y:S01]  /*4200*/  UMOV UR30, 0x0 ;  /* 0x00000000001e7882 */ /* 0x000fe20000000000 */
[----:B------:R-:W-:Y:S01]  /*4210*/  UMOV UR31, 0x8048010 ;  /* 0x08048010001f7882 */ /* 0x000fe20000000000 */
[----:B------:R-:W-:Y:S01]  /*4220*/  UIADD3 UR12, UPT, UPT, UR69, 0x110, URZ ;  /* 0x00000110450c7890 */ /* 0x000fe2000fffe0ff */
[----:B------:R0:W-:Y:S01]  /*4230*/  UTCHMMA gdesc[UR20], gdesc[UR42], tmem[UR65], tmem[UR30], idesc[UR31], !UPT ;  /* 0x00ff1e2a140075ea */ /* 0x0001e2000f800041 */
[----:B------:R-:W-:Y:S01]  /*4240*/  UIADD3.64 UR44, UPT, UPT, UR44, 0xb00, URZ ;  /* 0x00000b002c2c7897 */ /* 0x000fe2000fffe0ff */
[----:B------:R-:W-:Y:S01]  /*4250*/  UMOV UR32, 0x0 ;  /* 0x0000000000207882 */ /* 0x000fe20000000000 */
[----:B------:R-:W-:Y:S01]  /*4260*/  UMOV UR33, 0x8048010 ;  /* 0x0804801000217882 */ /* 0x000fe20000000000 */
[----:B------:R-:W-:Y:S01]  /*4270*/  UMOV UR34, 0x0 ;  /* 0x0000000000227882 */ /* 0x000fe20000000000 */
[----:B------:R-:W-:Y:S01]  /*4280*/  UMOV UR35, 0x8048010 ;  /* 0x0804801000237882 */ /* 0x000fe20000000000 */
[----:B------:R-:W-:Y:S01]  /*4290*/  UMOV UR36, 0x0 ;  /* 0x0000000000247882 */ /* 0x000fe20000000000 */
[----:B------:R-:W-:Y:S01]  /*42a0*/  UMOV UR37, 0x8048010 ;  /* 0x0804801000257882 */ /* 0x000fe20000000000 */
[----:B------:R0:W-:Y:S01]  /*42b0*/  UTCHMMA gdesc[UR22], gdesc[UR48], tmem[UR75], tmem[UR32], idesc[UR33], UPT ;  /* 0x00ff2030160075ea */ /* 0x0001e2000b80004b */
        /* <DEDUP_REMOVED lines=8> */
[----:B------:R-:W-:Y:S01]  /*4340*/  UMOV UR18, UR5 ;  /* 0x0000000500127c82 */ /* 0x000fe20008000000 */
[----:B------:R-:W-:Y:S01]  /*4350*/  UMOV UR19, URZ ;  /* 0x000000ff00137c82 */ /* 0x000fe20008000000 */
[----:B------:R0:W-:Y:S01]  /*4360*/  UTCHMMA gdesc[UR26], gdesc[UR6], tmem[UR72], tmem[UR38], idesc[UR39], UPT ;  /* 0x00ff26061a0075ea */ /* 0x0001e2000b800048 */
[----:B------:R-:W-:Y:S01]  /*4370*/  UMOV UR50, 0x0 ;  /* 0x0000000000327882 */ /* 0x000fe20000000000 */
[----:B------:R-:W-:Y:S01]  /*4380*/  UMOV UR51, 0x8048010 ;  /* 0x0804801000337882 */ /* 0x000fe20000000000 */
[----:B------:R0:W-:Y:S01]  /*4390*/  UTCHMMA gdesc[UR8], gdesc[UR52], tmem[UR67], tmem[UR40], idesc[UR41], UPT ;  /* 0x00ff2834080075ea */ /* 0x0001e2000b800043 */
[----:B------:R-:W-:Y:S01]  /*43a0*/  UMOV UR18, UR18 ;  /* 0x0000001200127c82 */ /* 0x000fe20008000000 */
[----:B------:R0:W-:Y:S01]  /*43b0*/  UTCHMMA gdesc[UR28], gdesc[UR54], tmem[UR66], tmem[UR46], idesc[UR47], UPT ;  /* 0x00ff2e361c0075ea */ /* 0x0001e2000b800042 */
[----:B------:R0:W-:Y:S01]  /*43c0*/  UTCHMMA gdesc[UR44], gdesc[UR56], tmem[UR12], tmem[UR50], idesc[UR51], UPT ;  /* 0x00ff32382c0075ea */ /* 0x0001e2000b80000c */
[----:B------:R0:W-:Y:S01]  /*43d0*/  UTCBAR [UR18], URZ ;  /* 0x000000ff120073e9 */ /* 0x0001e200080000ff */
[----:B------:R-:W-:Y:S01]  /*43e0*/  NOP ;  /* 0x0000000000007918 */ /* 0x000fe20000000000 */
.L_x_6:
[----:B------:R-:W-:Y:S05]  /*43f0*/  @!P2 BRA `(.L_x_7) ;  /* 0x000000000008a947 */ /* 0x000fea0003800000 */
[----:B------:R-:W1:Y:S02]  /*4400*/  SYNCS.PHASECHK.TRANS64.TRYWAIT P4, [UR70+0x11000], RZ ;  /* 0x011000ffff0075a7 */ /* 0x000e640008081146 */
[----:B-1----:R-:W-:Y:S05]  /*4410*/  @!P4 BRA `(.L_x_8) ;  /* 0x00000078004cc947 */ /* 0x002fea0003800000 */
.L_x_7:
[----:B------:R-:W-:Y:S06]  /*4420*/  BAR.SYNC.DEFER_BLOCKING 0x0 ;  /* 0x0000000000007b1d */ /* 0x000fec0000010000 */
[----:B0-----:R-:W0:Y:S01]  /*4430*/  LDCU UR6, c[0x0][0x3a8] ;  /* 0x00007500ff0677ac */ /* 0x001e220008000800 */
[----:B------:R-:W0:Y:S01]  /*4440*/  LDTM.x16 R4, tmem[UR13] ;  /* 0x0000000d000479ee */ /* 0x000e220008240000 */
[----:B------:R-:W-:Y:S01]  /*4450*/  UIADD3 UR12, UPT, UPT, UR69, 0x120, URZ ;  /* 0x00000120450c7890 */ /* 0x000fe2000fffe0ff */
[----:B------:R-:W-:Y:S01]  /*4460*/  ISETP.NE.U32.AND P4, PT, R20, RZ, PT ;  /* 0x000000ff1400720c */ /* 0x000fe20003f85070 */
[----:B------:R-:W1:Y:S01]  /*4470*/  @!P1 SYNCS.CCTL.IV [UR70+0x11000] ;  /* 0x01100000ff0099b1 */ /* 0x000e620008000046 */
[----:B0-----:R-:W-:Y:S01]  /*4480*/  FMUL R0, R4, UR6 ;  /* 0x0000000604007c20 */ /* 0x001fe20008400000 */
[----:B------:R-:W-:Y:S01]  /*4490*/  FMUL R21, R5, UR6 ;  /* 0x0000000605157c20 */ /* 0x000fe20008400000 */
[----:B------:R-:W-:Y:S01]  /*44a0*/  FMUL R2, R6, UR6 ;  /* 0x0000000606027c20 */ /* 0x000fe20008400000 */
[----:B------:R-:W-:Y:S01]  /*44b0*/  FMUL R22, R7, UR6 ;  /* 0x0000000607167c20 */ /* 0x000fe20008400000 */
[----:B------:R-:W-:Y:S01]  /*44c0*/  FMUL R23, R8, UR6 ;  /* 0x0000000608177c20 */ /* 0x000fe20008400000 */
[----:B------:R-:W-:Y:S01]  /*44d0*/  UIADD3 UR11, UPT, UPT, UR11, UR12, URZ ;  /* 0x0000000c0b0b7290 */ /* 0x000fe2000fffe0ff */
[----:B------:R-:W-:Y:S01]  /*44e0*/  NOP ;  /* 0x0000000000007918 */ /* 0x000fe20000000000 */
[----:B------:R-:W-:Y:S01]  /*44f0*/  FMNMX3 R2, R0, R21, R2, !PT ;  /* 0x0000001500027276 */ /* 0x000fe20007800002 */
[----:B------:R-:W-:Y:S01]  /*4500*/  FMUL R0, R9, UR6 ;  /* 0x0000000609007c20 */ /* 0x000fe20008400000 */
[----:B------:R-:W-:Y:S01]  /*4510*/  FMUL R21, R10, UR6 ;  /* 0x000000060a157c20 */ /* 0x000fe20008400000 */
[----:B------:R0:W5:Y:S01]  /*4520*/  @P2 LDG.E.U16 R24, desc[UR16][R174.64] ;  /* 0x00000010ae182981 */ /* 0x000162000c1e1500 */
        /* <DEDUP_REMOVED lines=18> */
[----:B------:R-:W-:Y:S01]  /*4650*/  ULEA UR11, UR64, UR11, 0x1 ;  /* 0x0000000b400b7291 */ /* 0x000fe2000f8e08ff */
[----:B------:R0:W5:Y:S01]  /*4660*/  @P2 LDG.E.U16 R142, desc[UR16][R148.64] ;  /* 0x00000010948e2981 */ /* 0x000162000c1e1500 */
[----:B------:R-:W-:-:S03]  /*4670*/  FMNMX3 R21, R22, R0, R21, !PT ;  /* 0x0000000016157276 */ /* 0x000fc60007800015 */
[----:B------:R0:W5:Y:S01]  /*4680*/  @P2 LDG.E.U16 R176, desc[UR16][R146.64] ;  /* 0x0000001092b02981 */ /* 0x000162000c1e1500 */
[----:B------:R-:W-:-:S03]  /*4690*/  FMNMX3 R2, R21, -INF , R2, !PT ;  /* 0xff80000015027876 */ /* 0x000fc60007800002 */
[----:B------:R0:W5:Y:S02]  /*46a0*/  @P2 LDG.E.U16 R182, desc[UR16][R144.64] ;  /* 0x0000001090b62981 */ /* 0x000164000c1e1500 */
[--C-:B------:R-:W-:Y:S01]  /*46b0*/  FFMA R4, R4, UR6, -R2.reuse ;  /* 0x0000000604047c23 */ /* 0x100fe20008000802 */
[--C-:B------:R-:W-:Y:S01]  /*46c0*/  FFMA R5, R5, UR6, -R2.reuse ;  /* 0x0000000605057c23 */ /* 0x100fe20008000802 */
[--C-:B------:R-:W-:Y:S01]  /*46d0*/  FFMA R6, R6, UR6, -R2.reuse ;  /* 0x0000000606067c23 */ /* 0x100fe20008000802 */
[--C-:B------:R-:W-:Y:S01]  /*46e0*/  FFMA R7, R7, UR6, -R2.reuse ;  /* 0x0000000607077c23 */ /* 0x100fe20008000802 */
[----:B------:R-:W-:Y:S01]  /*46f0*/  FMUL R4, R4, 1.4426950216293334961 ;  /* 0x3fb8aa3b04047820 */ /* 0x000fe20000400000 */
[----:B------:R-:W-:Y:S01]  /*4700*/  FMUL R5, R5, 1.4426950216293334961 ;  /* 0x3fb8aa3b05057820 */ /* 0x000fe20000400000 */
[----:B------:R-:W-:Y:S01]  /*4710*/  FMUL R6, R6, 1.4426950216293334961 ;  /* 0x3fb8aa3b06067820 */ /* 0x000fe20000400000 */
[----:B------:R-:W-:Y:S01]  /*4720*/  FMUL R7, R7, 1.4426950216293334961 ;  /* 0x3fb8aa3b07077820 */ /* 0x000fe20000400000 */
[--C-:B------:R-:W-:Y:S01]  /*4730*/  FFMA R8, R8, UR6, -R2.reuse ;  /* 0x0000000608087c23 */ /* 0x100fe20008000802 */
[--C-:B------:R-:W-:Y:S01]  /*4740*/  FFMA R9, R9, UR6, -R2.reuse ;  /* 0x0000000609097c23 */ /* 0x100fe20008000802 */
[----:B------:R-:W-:Y:S01]  /*4750*/  MUFU.EX2 R4, R4 ;  /* 0x0000000400047308 */ /* 0x000fe20000000800 */
[--C-:B------:R-:W-:Y:S01]  /*4760*/  FFMA R10, R10, UR6, -R2.reuse ;  /* 0x000000060a0a7c23 */ /* 0x100fe20008000802 */
[----:B------:R-:W-:Y:S01]  /*4770*/  FMUL R8, R8, 1.4426950216293334961 ;  /* 0x3fb8aa3b08087820 */ /* 0x000fe20000400000 */
[----:B------:R-:W-:Y:S01]  /*4780*/  FMUL R9, R9, 1.4426950216293334961 ;  /* 0x3fb8aa3b09097820 */ /* 0x000fe20000400000 */
[--C-:B------:R-:W-:Y:S01]  /*4790*/  FFMA R11, R11, UR6, -R2.reuse ;  /* 0x000000060b0b7c23 */ /* 0x100fe20008000802 */
[----:B------:R-:W-:Y:S01]  /*47a0*/  FMUL R10, R10, 1.4426950216293334961 ;  /* 0x3fb8aa3b0a0a7820 */ /* 0x000fe20000400000 */
[--C-:B------:R-:W-:Y:S01]  /*47b0*/  FFMA R12, R12, UR6, -R2.reuse ;  /* 0x000000060c0c7c23 */ /* 0x100fe20008000802 */
[--C-:B------:R-:W-:Y:S01]  /*47c0*/  FFMA R13, R13, UR6, -R2.reuse ;  /* 0x000000060d0d7c23 */ /* 0x100fe20008000802 */
[----:B------:R-:W2:Y:S01]  /*47d0*/  MUFU.EX2 R5, R5 ;  /* 0x0000000500057308 */ /* 0x000ea20000000800 */
[----:B------:R-:W-:Y:S01]  /*47e0*/  FMUL R11, R11, 1.4426950216293334961 ;  /* 0x3fb8aa3b0b0b7820 */ /* 0x000fe20000400000 */
[----:B------:R-:W-:Y:S01]  /*47f0*/  FMUL R12, R12, 1.4426950216293334961 ;  /* 0x3fb8aa3b0c0c7820 */ /* 0x000fe20000400000 */
[----:B------:R-:W-:Y:S01]  /*4800*/  FMUL R13, R13, 1.4426950216293334961 ;  /* 0x3fb8aa3b0d0d7820 */ /* 0x000fe20000400000 */
[--C-:B------:R-:W-:Y:S01]  /*4810*/  FFMA R14, R14, UR6, -R2.reuse ;  /* 0x000000060e0e7c23 */ /* 0x100fe20008000802 */
[--C-:B------:R-:W-:Y:S01]  /*4820*/  FFMA R15, R15, UR6, -R2.reuse ;  /* 0x000000060f0f7c23 */ /* 0x100fe20008000802 */
[--C-:B------:R-:W-:Y:S01]  /*4830*/  FFMA R16, R16, UR6, -R2.reuse ;  /* 0x0000000610107c23 */ /* 0x100fe20008000802 */
[--C-:B------:R-:W-:Y:S01]  /*4840*/  FFMA R17, R17, UR6, -R2.reuse ;  /* 0x0000000611117c23 */ /* 0x100fe20008000802 */
[----:B------:R-:W3:Y:S01]  /*4850*/  MUFU.EX2 R6, R6 ;  /* 0x0000000600067308 */ /* 0x000ee20000000800 */
[----:B------:R-:W-:Y:S01]  /*4860*/  FMUL R14, R14, 1.4426950216293334961 ;  /* 0x3fb8aa3b0e0e7820 */ /* 0x000fe20000400000 */
[--C-:B------:R-:W-:Y:S01]  /*4870*/  FFMA R18, R18, UR6, -R2.reuse ;  /* 0x0000000612127c23 */ /* 0x100fe20008000802 */
[----:B------:R-:W-:Y:S01]  /*4880*/  FFMA R19, R19, UR6, -R2 ;  /* 0x0000000613137c23 */ /* 0x000fe20008000802 */
[----:B------:R-:W-:Y:S01]  /*4890*/  FMUL R15, R15, 1.4426950216293334961 ;  /* 0x3fb8aa3b0f0f7820 */ /* 0x000fe20000400000 */
[----:B------:R-:W-:Y:S01]  /*48a0*/  FMUL R16, R16, 1.4426950216293334961 ;  /* 0x3fb8aa3b10107820 */ /* 0x000fe20000400000 */
[----:B------:R-:W-:Y:S01]  /*48b0*/  FMUL R17, R17, 1.4426950216293334961 ;  /* 0x3fb8aa3b11117820 */ /* 0x000fe20000400000 */
[----:B------:R-:W-:Y:S01]  /*48c0*/  FMUL R18, R18, 1.4426950216293334961 ;  /* 0x3fb8aa3b12127820 */ /* 0x000fe20000400000 */
[----:B------:R-:W4:Y:S01]  /*48d0*/  MUFU.EX2 R7, R7 ;  /* 0x0000000700077308 */ /* 0x000f220000000800 */
[----:B--2---:R-:W-:Y:S01]  /*48e0*/  FADD R21, R4, R5 ;  /* 0x0000000504157221 */ /* 0x004fe20000000000 */
[----:B------:R-:W-:Y:S01]  /*48f0*/  FMUL R19, R19, 1.4426950216293334961 ;  /* 0x3fb8aa3b13137820 */ /* 0x000fe20000400000 */
[----:B------:R-:W-:-:S05]  /*4900*/  F2FP.F16.F32.PACK_AB R4, R5, R4 ;  /* 0x000000040504723e */ /* 0x000fca00000000ff */
[----:B------:R-:W2:Y:S01]  /*4910*/  MUFU.EX2 R8, R8 ;  /* 0x0000000800087308 */ /* 0x000ea20000000800 */
[----:B---3--:R-:W-:-:S07]  /*4920*/  FADD R0, R6, R21 ;  /* 0x0000001506007221 */ /* 0x008fce0000000000 */
[----:B------:R-:W3:Y:S01]  /*4930*/  MUFU.EX2 R9, R9 ;  /* 0x0000000900097308 */ /* 0x000ee20000000800 */
[C---:B----4-:R-:W-:Y:S01]  /*4940*/  FADD R21, R7.reuse, R0 ;  /* 0x0000000007157221 */ /* 0x050fe20000000000 */
[----:B------:R-:W-:-:S06]  /*4950*/  F2FP.F16.F32.PACK_AB R5, R7, R6 ;  /* 0x000000060705723e */ /* 0x000fcc00000000ff */
[----:B------:R-:W4:Y:S01]  /*4960*/  MUFU.EX2 R10, R10 ;  /* 0x0000000a000a7308 */ /* 0x000f220000000800 */
[----:B--2---:R-:W-:-:S07]  /*4970*/  FADD R0, R8, R21 ;  /* 0x0000001508007221 */ /* 0x004fce0000000000 */
[----:B------:R-:W2:Y:S01]  /*4980*/  MUFU.EX2 R11, R11 ;  /* 0x0000000b000b7308 */ /* 0x000ea20000000800 */
[C---:B---3--:R-:W-:Y:S01]  /*4990*/  FADD R21, R9.reuse, R0 ;  /* 0x0000000009157221 */ /* 0x048fe20000000000 */
[----:B------:R-:W-:-:S06]  /*49a0*/  F2FP.F16.F32.PACK_AB R6, R9, R8 ;  /* 0x000000080906723e */ /* 0x000fcc00000000ff */
[----:B------:R-:W3:Y:S01]  /*49b0*/  MUFU.EX2 R12, R12 ;  /* 0x0000000c000c7308 */ /* 0x000ee20000000800 */
[----:B----4-:R-:W-:-:S07]  /*49c0*/  FADD R0, R10, R21 ;  /* 0x000000150a007221 */ /* 0x010fce0000000000 */
[----:B------:R-:W4:Y:S01]  /*49d0*/  MUFU.EX2 R13, R13 ;  /* 0x0000000d000d7308 */ /* 0x000f220000000800 */
[C---:B--2---:R-:W-:Y:S01]  /*49e0*/  FADD R21, R11.reuse, R0 ;  /* 0x000000000b157221 */ /* 0x044fe20000000000 */
[----:B------:R-:W-:-:S06]  /*49f0*/  F2FP.F16.F32.PACK_AB R7, R11, R10 ;  /* 0x0000000a0b07723e */ /* 0x000fcc00000000ff */
[----:B------:R-:W-:Y:S01]  /*4a00*/  MUFU.EX2 R14, R14 ;  /* 0x0000000e000e7308 */ /* 0x000fe20000000800 */
[----:B---3--:R-:W-:-:S07]  /*4a10*/  FADD R0, R12, R21 ;  /* 0x000000150c007221 */ /* 0x008fce0000000000 */
[----:B------:R-:W2:Y:S01]  /*4a20*/  MUFU.EX2 R15, R15 ;  /* 0x0000000f000f7308 */ /* 0x000ea20000000800 */
[----:B----4-:R-:W-:-:S07]  /*4a30*/  F2FP.F16.F32.PACK_AB R8, R13, R12 ;  /* 0x0000000c0d08723e */ /* 0x010fce00000000ff */
[----:B------:R3:W-:Y:S08]  /*4a40*/  MUFU.EX2 R137, R16 ;  /* 0x0000001000897308 */ /* 0x0007f00000000800 */
[----:B------:R4:W0:Y:S01]  /*4a50*/  MUFU.EX2 R136, R17 ;  /* 0x0000001100887308 */ /* 0x0008220000000800 */
[----:B---3--:R-:W-:Y:S02]  /*4a60*/  SEL R16, RZ, 0x90, !P4 ;  /* 0x00000090ff107807 */ /* 0x008fe40006000000 */
[----:B--2---:R-:W-:-:S02]  /*4a70*/  F2FP.F16.F32.PACK_AB R9, R15, R14 ;  /* 0x0000000e0f09723e */ /* 0x004fc400000000ff */
[----:B------:R-:W-:-:S03]  /*4a80*/  LOP3.LUT R133, R16, 0x17e, R133, 0x78, !PT ;  /* 0x0000017e10857812 */ /* 0x000fc600078e7885 */
[----:B------:R-:W-:Y:S01]  /*4a90*/  MUFU.EX2 R135, R18 ;  /* 0x0000001200877308 */ /* 0x000fe20000000800 */
[----:B----4-:R-:W-:-:S04]  /*4aa0*/  FADD R17, R13, R0 ;  /* 0x000000000d117221 */ /* 0x010fc80000000000 */
[----:B------:R-:W-:-:S03]  /*4ab0*/  FADD R0, R14, R17 ;  /* 0x000000110e007221 */ /* 0x000fc60000000000 */
[----:B------:R-:W2:Y:S01]  /*4ac0*/  MUFU.EX2 R132, R19 ;  /* 0x0000001300847308 */ /* 0x000ea20000000800 */
[----:B------:R-:W-:Y:S01]  /*4ad0*/  FADD R0, R15, R0 ;  /* 0x000000000f007221 */ /* 0x000fe20000000000 */
[----:B0-----:R-:W-:Y:S02]  /*4ae0*/  F2FP.F16.F32.PACK_AB R10, R136, R137 ;  /* 0x00000089880a723e */ /* 0x001fe400000000ff */
[----:B--2---:R-:W-:Y:S01]  /*4af0*/  F2FP.F16.F32.PACK_AB R11, R132, R135 ;  /* 0x00000087840b723e */ /* 0x004fe200000000ff */
[----:B-1----:R-:W-:Y:S06]  /*4b00*/  @!P2 BRA `(.L_x_9) ;  /* 0x000000000004a947 */ /* 0x002fec0003800000 */
[----:B------:R0:W-:Y:S02]  /*4b10*/  STTM.x8 tmem[UR11], R4 ;  /* 0x00000004000079ed */ /* 0x0001e400081c000b */
.L_x_9:
[----:B-----5:R-:W-:Y:S01]  /*4b20*/  STS.U16 [R133+UR70+0x10000], R24 ;  /* 0x0100001885007988 */ /* 0x020fe20008000446 */
[----:B------:R-:W-:Y:S01]  /*4b30*/  FADD R137, R137, R0 ;  /* 0x0000000089897221 */ /* 0x000fe20000000000 */
[----:B------:R-:W-:Y:S01]  /*4b40*/  FADD R0, -R2, -INF ;  /* 0xff80000002007421 */ /* 0x000fe20000000100 */
[----:B------:R-:W-:Y:S01]  /*4b50*/  UIADD3 UR10, UPT, UPT, UR10, -0x10, URZ ;  /* 0xfffffff00a0a7890 */ /* 0x000fe2000fffe0ff */
[----:B------:R-:W-:Y:S02]  /*4b60*/  STS.U16 [R133+UR70+0x10200], R26 ;  /* 0x0102001a85007988 */ /* 0x000fe40008000446 */
[----:B------:R-:W-:Y:S02]  /*4b70*/  FMUL R0, R0, 1.4426950216293334961 ;  /* 0x3fb8aa3b00007820 */ /* 0x000fe40000400000 */
[----:B------:R1:W-:Y:S04]  /*4b80*/  STS.U16 [R133+UR70+0x10400], R28 ;  /* 0x0104001c85007988 */ /* 0x0003e80008000446 */
[----:B------:R2:W-:Y:S01]  /*4b90*/  STS.U16 [R133+UR70+0x10600], R138 ;  /* 0x0106008a85007988 */ /* 0x0005e20008000446 */
[----:B------:R-:W3:Y:S03]  /*4ba0*/  MUFU.EX2 R0, R0 ;  /* 0x0000000000007308 */ /* 0x000ee60000000800 */
[----:B------:R2:W-:Y:S04]  /*4bb0*/  STS.U16 [R133+UR70+0x10800], R140 ;  /* 0x0108008c85007988 */ /* 0x0005e80008000446 */
[----:B------:R2:W-:Y:S04]  /*4bc0*/  STS.U16 [R133+UR70+0x10a00], R142 ;  /* 0x010a008e85007988 */ /* 0x0005e80008000446 */
[----:B------:R2:W-:Y:S04]  /*4bd0*/  STS.U16 [R133+UR70+0x10c00], R176 ;  /* 0x010c00b085007988 */ /* 0x0005e80008000446 */
[----:B------:R2:W-:Y:S01]  /*4be0*/  STS.U16 [R133+UR70+0x10e00], R182 ;  /* 0x010e00b685007988 */ /* 0x0005e20008000446 */
[----:B------:R-:W4:Y:S02]  /*4bf0*/  FENCE.VIEW.ASYNC.T ;  /* 0x00000000000073c6 */ /* 0x000f240000000200 */
[----:B----4-:R-:W-:Y:S06]  /*4c00*/  BAR.SYNC.DEFER_BLOCKING 0x0 ;  /* 0x0000000000007b1d */ /* 0x010fec0000010000 */
[----:B01----:R-:W0:Y:S01]  /*4c10*/  LDTM.x128 R4, tmem[UR68] ;  /* 0x00000044000479ee */ /* 0x003e2200083c0000 */
[----:B------:R-:W-:Y:S01]  /*4c20*/  NOP ;  /* 0x0000000000007918 */ /* 0x000fe20000000000 */
[----:B--23--:R-:W-:Y:S05]  /*4c30*/  @!P2 BRA `(.L_x_10) ;  /* 0x000000080004a947 */ /* 0x00cfea0003800000 */
[C---:B0-----:R-:W-:Y:S01]  /*4c40*/  FMUL R4, R0.reuse, R4 ;  /* 0x0000000400047220 */ /* 0x041fe20000400000 */
[C---:B------:R-:W-:Y:S01]  /*4c50*/  FMUL R5, R0.reuse, R5 ;  /* 0x0000000500057220 */ /* 0x040fe20000400000 */
        /* <DEDUP_REMOVED lines=125> */
[----:B------:R-:W-:-:S04]  /*5430*/  FMUL R131, R0, R131 ;  /* 0x0000008300837220 */ /* 0x000fc80000400000 */
[----:B------:R1:W-:Y:S03]  /*5440*/  STTM.x128 tmem[UR68], R4 ;  /* 0x00000004000079ed */ /* 0x0003e600083c0044 */
.L_x_10:
[----:B0-----:R-:W0:Y:S02]  /*5450*/  FENCE.VIEW.ASYNC.T ;  /* 0x00000000000073c6 */ /* 0x001e240000000200 */
[----:B0-----:R-:W-:Y:S01]  /*5460*/  BAR.SYNC.DEFER_BLOCKING 0x0 ;  /* 0x0000000000007b1d */ /* 0x001fe20000010000 */
[----:B------:R-:W-:Y:S01]  /*5470*/  FADD R136, R136, R137 ;  /* 0x0000008988887221 */ /* 0x000fe20000000000 */
[----:B------:R-:W-:-:S03]  /*5480*/  UISETP.GE.AND UP1, UPT, UR10, 0x1, UPT ;  /* 0x000000010a00788c */ /* 0x000fc6000bf26270 */
[----:B------:R-:W-:-:S04]  /*5490*/  FADD R135, R135, R136 ;  /* 0x0000008887877221 */ /* 0x000fc80000000000 */
[----:B------:R-:W-:-:S04]  /*54a0*/  FADD R135, R132, R135 ;  /* 0x0000008784877221 */ /* 0x000fc80000000000 */
[----:B------:R-:W-:Y:S01]  /*54b0*/  FADD R135, R0, R135 ;  /* 0x0000008700877221 */ /* 0x000fe20000000000 */
[----:B------:R0:W-:Y:S06]  /*54c0*/  MEMBAR.ALL.CTA ;  /* 0x0000000000007992 */ /* 0x0001ec0000008000 */
[----:B0-----:R-:W0:Y:S02]  /*54d0*/  FENCE.VIEW.ASYNC.S ;  /* 0x00000000000073c6 */ /* 0x001e240000000000 */
[----:B0-----:R-:W-:Y:S06]  /*54e0*/  BAR.SYNC.DEFER_BLOCKING 0x0 ;  /* 0x0000000000007b1d */ /* 0x001fec0000010000 */
[----:B------:R-:W-:Y:S05]  /*54f0*/  @!P3 BRA `(.L_x_11) ;  /* 0x000000000044b947 */ /* 0x000fea0003800000 */
[----:B------:R-:W-:Y:S02]  /*5500*/  UIADD3 UR6, UPT, UPT, UR70, 0x10000, URZ ;  /* 0x0001000046067890 */ /* 0x000fe4000fffe0ff */
[----:B------:R-:W-:Y:S02]  /*5510*/  UIADD3 UR18, UPT, UPT, UR69, 0x80, URZ ;  /* 0x0000008045127890 */ /* 0x000fe4000fffe0ff */
[----:B------:R-:W-:Y:S02]  /*5520*/  USHF.R.U32.HI UR6, URZ, 0x4, UR6 ;  /* 0x00000004ff067899 */ /* 0x000fe40008011606 */
[----:B------:R-:W-:Y:S02]  /*5530*/  UIADD3 UR19, UPT, UPT, UR69, 0x128, URZ ;  /* 0x0000012845137890 */ /* 0x000fe4000fffe0ff */
[----:B------:R-:W-:Y:S01]  /*5540*/  USGXT.U32 UR8, UR6, 0xe ;  /* 0x0000000e0608789a */ /* 0x000fe20008000000 */
[----:B------:R-:W-:Y:S01]  /*5550*/  UMOV UR20, 0x0 ;  /* 0x0000000000147882 */ /* 0x000fe20000000000 */
[----:B------:R-:W-:Y:S01]  /*5560*/  UMOV UR21, 0x8200010 ;  /* 0x0820001000157882 */ /* 0x000fe20000000000 */
[----:B------:R-:W-:Y:S01]  /*5570*/  UMOV UR6, UR15 ;  /* 0x0000000f00067c82 */ /* 0x000fe20008000000 */
[----:B------:R-:W-:Y:S01]  /*5580*/  UMOV UR7, URZ ;  /* 0x000000ff00077c82 */ /* 0x000fe20008000000 */
[----:B------:R-:W-:Y:S01]  /*5590*/  UMOV UR9, 0xc0004010 ;  /* 0xc000401000097882 */ /* 0x000fe20000000000 */
[----:B------:R-:W-:Y:S01]  /*55a0*/  UMOV UR22, 0x0 ;  /* 0x0000000000167882 */ /* 0x000fe20000000000 */
[----:B------:R-:W-:Y:S01]  /*55b0*/  UMOV UR23, 0x8200010 ;  /* 0x0820001000177882 */ /* 0x000fe20000000000 */
[----:B------:R-:W-:Y:S01]  /*55c0*/  UMOV UR6, UR6 ;  /* 0x0000000600067c82 */ /* 0x000fe20008000000 */
[----:B------:R0:W-:Y:S01]  /*55d0*/  UTCHMMA tmem[UR12], gdesc[UR8], tmem[UR69], tmem[UR20], idesc[UR21], UPT ;  /* 0x00ff14080c0079ea */ /* 0x0001e2000b800045 */
[----:B------:R0:W-:Y:S01]  /*55e0*/  UTCHMMA tmem[UR19], gdesc[UR8], tmem[UR18], tmem[UR22], idesc[UR23], UPT ;  /* 0x00ff1608130079ea */ /* 0x0001e2000b800012 */
[----:B------:R0:W-:Y:S01]  /*55f0*/  UTCBAR [UR6], URZ ;  /* 0x000000ff060073e9 */ /* 0x0001e200080000ff */
[----:B------:R-:W-:Y:S01]  /*5600*/  NOP ;  /* 0x0000000000007918 */ /* 0x000fe20000000000 */
.L_x_11:
[----:B------:R-:W-:Y:S01]  /*5610*/  FSEL R2, R2, -INF , P2 ;  /* 0xff80000002027808 */ /* 0x000fe20001000000 */
[----:B------:R-:W-:Y:S01]  /*5620*/  UMOV UR66, URZ ;  /* 0x000000ff00427c82 */ /* 0x000fe20008000000 */
[----:B------:R-:W-:Y:S01]  /*5630*/  FSEL R136, R135, 1, P2 ;  /* 0x3f80000087887808 */ /* 0x000fe20001000000 */
[----:B------:R-:W-:Y:S06]  /*5640*/  BRA.U !UP1, `(.L_x_12) ;  /* 0x0000001909e47547 */ /* 0x000fec000b800000 */
[----:B------:R-:W2:Y:S01]  /*5650*/  LDCU UR72, c[0x0][0x3d4] ;  /* 0x00007a80ff4877ac */ /* 0x000ea20008000800 */
[----:B------:R-:W-:Y:S01]  /*5660*/  SHF.L.U32 R176, R3, 0x4, RZ ;  /* 0x0000000403b07819 */ /* 0x000fe200000006ff */
[----:B------:R-:W-:Y:S01]  /*5670*/  HFMA2 R0, -RZ, RZ, 0, 0 ;  /* 0x00000000ff007431 */ /* 0x000fe200000001ff */
[----:B-1----:R-:W-:Y:S01]  /*5680*/  MOV R37, R2 ;  /* 0x0000000200257202 */ /* 0x002fe20000000f00 */
[----:B0-----:R-:W-:Y:S01]  /*5690*/  USHF.R.U32.HI UR20, URZ, 0x4, UR70 ;  /* 0x00000004ff147899 */ /* 0x001fe20008011646 */
[----:B------:R-:W-:Y:S01]  /*56a0*/  MOV R3, R176 ;  /* 0x000000b000037202 */ /* 0x000fe20000000f00 */
[----:B------:R-:W-:Y:S02]  /*56b0*/  USHF.R.U32.HI UR76, URZ, 0x4, UR5 ;  /* 0x00000004ff4c7899 */ /* 0x000fe40008011605 */
[----:B------:R-:W-:Y:S02]  /*56c0*/  UIADD3 UR18, UPT, UPT, UR70, 0x12000, URZ ;  /* 0x0001200046127890 */ /* 0x000fe4000fffe0ff */
[----:B------:R-:W-:-:S02]  /*56d0*/  UISETP.NE.U32.AND UP1, UPT, UR4, URZ, UPT ;  /* 0x000000ff0400728c */ /* 0x000fc4000bf25070 */
[----:B------:R-:W-:Y:S02]  /*56e0*/  USGXT.U32 UR4, UR20, 0xe ;  /* 0x0000000e1404789a */ /* 0x000fe40008000000 */
[----:B------:R-:W-:Y:S02]  /*56f0*/  USGXT.U32 UR76, UR76, 0xe ;  /* 0x0000000e4c4c789a */ /* 0x000fe40008000000 */
[----:B------:R-:W-:Y:S02]  /*5700*/  USHF.R.U32.HI UR22, URZ, 0x4, UR18 ;  /* 0x00000004ff167899 */ /* 0x000fe40008011612 */
[----:B------:R-:W-:Y:S02]  /*5710*/  UIADD3 UR18, UP3, UPT, UR4, 0x4000080, URZ ;  /* 0x0400008004127890 */ /* 0x000fe4000ff7e0ff */
[----:B------:R-:W-:Y:S01]  /*5720*/  UIADD3 UR20, UP2, UPT, UR76, 0x2, URZ ;  /* 0x000000024c147890 */ /* 0x000fe2000ff5e0ff */
[----:B------:R-:W-:Y:S01]  /*5730*/  UMOV UR19, URZ ;  /* 0x000000ff00137c82 */ /* 0x000fe20008000000 */
[----:B------:R-:W-:Y:S01]  /*5740*/  UMOV UR5, URZ ;  /* 0x000000ff00057c82 */ /* 0x000fe20008000000 */
[----:B------:R-:W-:-:S02]  /*5750*/  UIADD3.X UR19, UPT, UPT, UR19, 0x40004040, URZ, UP3, !UPT ;  /* 0x4000404013137890 */ /* 0x000fc40009ffe4ff */
[----:B------:R-:W-:Y:S02]  /*5760*/  UIADD3.X UR21, UPT, UPT, UR5, 0x40004040, URZ, UP2, !UPT ;  /* 0x4000404005157890 */ /* 0x000fe400097fe4ff */
[----:B------:R-:W-:Y:S02]  /*5770*/  UIADD3 UR24, UP5, UPT, UR18, 0x80, URZ ;  /* 0x0000008012187890 */ /* 0x000fe4000ffbe0ff */
[----:B------:R-:W-:Y:S02]  /*5780*/  UIADD3 UR26, UP4, UPT, UR18, 0x100, URZ ;  /* 0x00000100121a7890 */ /* 0x000fe4000ff9e0ff */
[----:B------:R-:W-:Y:S02]  /*5790*/  UIADD3 UR28, UP3, UPT, UR18, 0x180, URZ ;  /* 0x00000180121c7890 */ /* 0x000fe4000ff7e0ff */
[----:B------:R-:W-:Y:S02]  /*57a0*/  UIADD3 UR30, UP2, UPT, UR18, 0x200, URZ ;  /* 0x00000200121e7890 */ /* 0x000fe4000ff5e0ff */
[----:B------:R-:W-:-:S02]  /*57b0*/  UIADD3.X UR25, UPT, UPT, UR19, URZ, URZ, UP5, !UPT ;  /* 0x000000ff13197290 */ /* 0x000fc4000affe4ff */
[----:B------:R-:W-:Y:S02]  /*57c0*/  UIADD3.X UR27, UPT, UPT, UR19, URZ, URZ, UP4, !UPT ;  /* 0x000000ff131b7290 */ /* 0x000fe4000a7fe4ff */
[----:B------:R-:W-:Y:S02]  /*57d0*/  UIADD3.X UR29, UPT, UPT, UR19, URZ, URZ, UP3, !UPT ;  /* 0x000000ff131d7290 */ /* 0x000fe40009ffe4ff */
[----:B------:R-:W-:Y:S02]  /*57e0*/  UIADD3.X UR31, UPT, UPT, UR19, URZ, URZ, UP2, !UPT ;  /* 0x000000ff131f7290 */ /* 0x000fe400097fe4ff */
[----:B--2---:R-:W-:Y:S02]  /*57f0*/  USHF.L.U32 UR72, UR72, 0x4, URZ ;  /* 0x0000000448487899 */ /* 0x004fe400080006ff */
[----:B------:R-:W-:Y:S02]  /*5800*/  UIADD3 UR32, UP6, UPT, UR18, 0x280, URZ ;  /* 0x0000028012207890 */ /* 0x000fe4000ffde0ff */
[----:B------:R-:W-:-:S02]  /*5810*/  UIADD3 UR34, UP5, UPT, UR18, 0x300, URZ ;  /* 0x0000030012227890 */ /* 0x000fc4000ffbe0ff */
[----:B------:R-:W-:Y:S01]  /*5820*/  UIADD3 UR36, UP4, UPT, UR18, 0x780, URZ ;  /* 0x0000078012247890 */ /* 0x000fe2000ff9e0ff */
[----:B------:R-:W-:Y:S01]  /*5830*/  MOV R132, UR72 ;  /* 0x0000004800847c02 */ /* 0x000fe20008000f00 */
[----:B------:R-:W-:Y:S02]  /*5840*/  UIADD3 UR38, UP3, UPT, UR18, 0x800, URZ ;  /* 0x0000080012267890 */ /* 0x000fe4000ff7e0ff */
[----:B------:R-:W-:Y:S02]  /*5850*/  UIADD3 UR40, UP2, UPT, UR18, 0x880, URZ ;  /* 0x0000088012287890 */ /* 0x000fe4000ff5e0ff */
[----:B------:R-:W-:Y:S02]  /*5860*/  UIADD3.X UR33, UPT, UPT, UR19, URZ, URZ, UP6, !UPT ;  /* 0x000000ff13217290 */ /* 0x000fe4000b7fe4ff */
[----:B------:R-:W-:Y:S02]  /*5870*/  UIADD3.X UR35, UPT, UPT, UR19, URZ, URZ, UP5, !UPT ;  /* 0x000000ff13237290 */ /* 0x000fe4000affe4ff */
[----:B------:R-:W-:-:S02]  /*5880*/  UIADD3.X UR37, UPT, UPT, UR19, URZ, URZ, UP4, !UPT ;  /* 0x000000ff13257290 */ /* 0x000fc4000a7fe4ff */
[----:B------:R-:W-:Y:S02]  /*5890*/  UIADD3.X UR39, UPT, UPT, UR19, URZ, URZ, UP3, !UPT ;  /* 0x000000ff13277290 */ /* 0x000fe40009ffe4ff */
[----:B------:R-:W-:Y:S02]  /*58a0*/  UIADD3.X UR41, UPT, UPT, UR19, URZ, URZ, UP2, !UPT ;  /* 0x000000ff13297290 */ /* 0x000fe400097fe4ff */
[----:B------:R-:W-:Y:S02]  /*58b0*/  UIADD3 UR42, UP6, UPT, UR18, 0x900, URZ ;  /* 0x00000900122a7890 */ /* 0x000fe4000ffde0ff */
[----:B------:R-:W-:Y:S02]  /*58c0*/  UIADD3 UR44, UP5, UPT, UR18, 0x980, URZ ;  /* 0x00000980122c7890 */ /* 0x000fe4000ffbe0ff */
[----:B------:R-:W-:Y:S02]  /*58d0*/  UIADD3 UR46, UP4, UPT, UR18, 0xa00, URZ ;  /* 0x00000a00122e7890 */ /* 0x000fe4000ff9e0ff */
[----:B------:R-:W-:-:S02]  /*58e0*/  UIADD3 UR48, UP3, UPT, UR18, 0xa80, URZ ;  /* 0x00000a8012307890 */ /* 0x000fc4000ff7e0ff */
[----:B------:R-:W-:Y:S01]  /*58f0*/  UIADD3 UR50, UP2, UPT, UR18, 0xb00, URZ ;  /* 0x00000b0012327890 */ /* 0x000fe2000ff5e0ff */
[----:B------:R-:W-:Y:S01]  /*5900*/  UMOV UR9, 0x1 ;  /* 0x0000000100097882 */ /* 0x000fe20000000000 */
[----:B------:R-:W-:Y:S01]  /*5910*/  UMOV UR7, URZ ;  /* 0x000000ff00077c82 */ /* 0x000fe20008000000 */
[----:B------:R-:W-:Y:S01]  /*5920*/  UMOV UR6, URZ ;  /* 0x000000ff00067c82 */ /* 0x000fe20008000000 */
[----:B------:R-:W0:Y:S01]  /*5930*/  LDCU UR8, c[0x0][0x3a8] ;  /* 0x00007500ff0877ac */ /* 0x000e220008000800 */
[----:B------:R-:W-:Y:S02]  /*5940*/  ULOP3.LUT UR73, UR4, 0x4000000, URZ, 0xfc, !UPT ;  /* 0x0400000004497892 */ /* 0x000fe4000f8efcff */
[----:B------:R-:W-:Y:S02]  /*5950*/  USGXT.U32 UR22, UR22, 0xe ;  /* 0x0000000e1616789a */ /* 0x000fe40008000000 */
[----:B------:R-:W-:Y:S02]  /*5960*/  UIADD3.X UR43, UPT, UPT, UR19, URZ, URZ, UP6, !UPT ;  /* 0x000000ff132b7290 */ /* 0x000fe4000b7fe4ff */
[----:B------:R-:W-:-:S02]  /*5970*/  UIADD3.X UR45, UPT, UPT, UR19, URZ, URZ, UP5, !UPT ;  /* 0x000000ff132d7290 */ /* 0x000fc4000affe4ff */
[----:B------:R-:W-:Y:S02]  /*5980*/  UIADD3.X UR47, UPT, UPT, UR19, URZ, URZ, UP4, !UPT ;  /* 0x000000ff132f7290 */ /* 0x000fe4000a7fe4ff */
[----:B------:R-:W-:Y:S02]  /*5990*/  UIADD3.X UR49, UPT, UPT, UR19, URZ, URZ, UP3, !UPT ;  /* 0x000000ff13317290 */ /* 0x000fe40009ffe4ff */
[----:B------:R-:W-:Y:S02]  /*59a0*/  UIADD3.X UR51, UPT, UPT, UR19, URZ, URZ, UP2, !UPT ;  /* 0x000000ff13337290 */ /* 0x000fe400097fe4ff */
[----:B------:R-:W-:Y:S02]  /*59b0*/  UIADD3.64 UR52, UPT, UPT, UR20, 0x2, URZ ;  /* 0x0000000214347897 */ /* 0x000fe4000fffe0ff */
[----:B------:R-:W-:Y:S01]  /*59c0*/  UIADD3.64 UR54, UPT, UPT, UR20, 0x4, URZ ;  /* 0x0000000414367897 */ /* 0x000fe2000fffe0ff */
[----:B------:R-:W-:Y:S01]  /*59d0*/  UMOV UR77, 0x40004040 ;  /* 0x40004040004d7882 */ /* 0x000fe20000000000 */
[----:B------:R-:W-:-:S02]  /*59e0*/  UIADD3.64 UR56, UPT, UPT, UR20, 0x7e, URZ ;  /* 0x0000007e14387897 */ /* 0x000fc4000fffe0ff */
[----:B------:R-:W-:Y:S01]  /*59f0*/  UIADD3.64 UR58, UPT, UPT, UR20, 0x80, URZ ;  /* 0x00000080143a7897 */ /* 0x000fe2000fffe0ff */
[----:B------:R-:W-:Y:S01]  /*5a00*/  UMOV UR23, 0xc0004010 ;  /* 0xc000401000177882 */ /* 0x000fe20000000000 */
[----:B------:R-:W-:Y:S02]  /*5a10*/  UIADD3.64 UR60, UPT, UPT, UR20, 0x82, URZ ;  /* 0x00000082143c7897 */ /* 0x000fe4000fffe0ff */
[----:B0-----:R-:W-:-:S12]  /*5a20*/  UIADD3.64 UR62, UPT, UPT, UR20, 0x84, URZ ;  /* 0x00000084143e7897 */ /* 0x001fd8000fffe0ff */
.L_x_17:
[----:B------:R-:W-:-:S04]  /*5a30*/  IMAD.WIDE R4, R3, 0x2, R168 ;  /* 0x0000000203047825 */ /* 0x000fc800078e02a8 */
[C---:B------:R-:W-:Y:S02]  /*5a40*/  IMAD.WIDE R12, R3.reuse, 0x2, R160 ;  /* 0x00000002030c7825 */ /* 0x040fe400078e02a0 */
[----:B------:R-:W2:Y:S02]  /*5a50*/  LDG.E.U16 R5, desc[UR16][R4.64] ;  /* 0x0000001004057981 */ /* 0x000ea4000c1e1500 */
[C---:B------:R-:W-:Y:S02]  /*5a60*/  IMAD.WIDE R6, R3.reuse, 0x2, R166 ;  /* 0x0000000203067825 */ /* 0x040fe400078e02a6 */
[----:B------:R-:W3:Y:S02]  /*5a70*/  LDG.E.U16 R13, desc[UR16][R12.64] ;  /* 0x000000100c0d7981 */ /* 0x000ee4000c1e1500 */
[C---:B------:R-:W-:Y:S02]  /*5a80*/  IMAD.WIDE R14, R3.reuse, 0x2, R158 ;  /* 0x00000002030e7825 */ /* 0x040fe400078e029e */
[----:B------:R-:W4:Y:S02]  /*5a90*/  LDG.E.U16 R7, desc[UR16][R6.64] ;  /* 0x0000001006077981 */ /* 0x000f24000c1e1500 */
[----:B------:R-:W-:-:S02]  /*5aa0*/  IMAD.WIDE R8, R3, 0x2, R164 ;  /* 0x0000000203087825 */ /* 0x000fc400078e02a4 */
[----:B------:R-:W5:Y:S02]  /*5ab0*/  LDG.E.U16 R15, desc[UR16][R14.64] ;  /* 0x000000100e0f7981 */ /* 0x000f64000c1e1500 */
[C---:B------:R-:W-:Y:S02]  /*5ac0*/  IMAD.WIDE R16, R3.reuse, 0x2, R156 ;  /* 0x0000000203107825 */ /* 0x040fe400078e029c */
[----:B------:R-:W5:Y:S02]  /*5ad0*/  LDG.E.U16 R8, desc[UR16][R8.64] ;  /* 0x0000001008087981 */ /* 0x000f64000c1e1500 */
[C---:B------:R-:W-:Y:S02]  /*5ae0*/  IMAD.WIDE R10, R3.reuse, 0x2, R162 ;  /* 0x00000002030a7825 */ /* 0x040fe400078e02a2 */
[----:B------:R-:W5:Y:S02]  /*5af0*/  LDG.E.U16 R16, desc[UR16][R16.64] ;  /* 0x0000001010107981 */ /* 0x000f64000c1e1500 */
[----:B------:R-:W-:-:S02]  /*5b00*/  IMAD.WIDE R18, R3, 0x2, R154 ;  /* 0x0000000203127825 */ /* 0x000fc400078e029a */
[----:B------:R-:W5:Y:S04]  /*5b10*/  LDG.E.U16 R11, desc[UR16][R10.64] ;  /* 0x000000100a0b7981 */ /* 0x000f68000c1e1500 */
[----:B------:R-:W5:Y:S01]  /*5b20*/  LDG.E.U16 R19, desc[UR16][R18.64] ;  /* 0x0000001012137981 */ /* 0x000f62000c1e1500 */
[----:B------:R-:W-:Y:S02]  /*5b30*/  UMOV UR4, 0x1 ;  /* 0x0000000100047882 */ /* 0x000fe40000000000 */
[----:B------:R-:W-:-:S04]  /*5b40*/  @!UP0 UIADD3 UR4, UPT, UPT, -UR4, 0x100000, URZ ;  /* 0x0010000004048890 */ /* 0x000fc8000fffe1ff */
[----:B------:R-:W-:Y:S02]  /*5b50*/  @!UP0 USHF.L.U32 UR5, UR4, 0xb, URZ ;  /* 0x0000000b04058899 */ /* 0x000fe400080006ff */
[----:B------:R-:W-:Y:S01]  /*5b60*/  @!UP0 USHF.L.U32 UR4, UR4, 0x1, URZ ;  /* 0x0000000104048899 */ /* 0x000fe200080006ff */
[----:B------:R-:W-:Y:S01]  /*5b70*/  VOTEU.ALL UP2, P1 ;  /* 0x0000000000ff7886 */ /* 0x000fe20000840000 */
[----:B--2---:R0:W-:Y:S04]  /*5b80*/  STS.U16 [R134+UR70+0x11000], R5 ;  /* 0x0110000586007988 */ /* 0x0041e80008000446 */
[----:B---3--:R0:W-:Y:S04]  /*5b90*/  STS.U16 [R134+UR70+0x11400], R13 ;  /* 0x0114000d86007988 */ /* 0x0081e80008000446 */
[----:B----4-:R0:W-:Y:S04]  /*5ba0*/  STS.U16 [R180+UR70+0x11100], R7 ;  /* 0x01110007b4007988 */ /* 0x0101e80008000446 */
[----:B-----5:R0:W-:Y:S04]  /*5bb0*/  STS.U16 [R180+UR70+0x11500], R15 ;  /* 0x0115000fb4007988 */ /* 0x0201e80008000446 */
[----:B------:R0:W-:Y:S04]  /*5bc0*/  STS.U16 [R179+UR70+0x11200], R8 ;  /* 0x01120008b3007988 */ /* 0x0001e80008000446 */
[----:B------:R0:W-:Y:S04]  /*5bd0*/  STS.U16 [R179+UR70+0x11600], R16 ;  /* 0x01160010b3007988 */ /* 0x0001e80008000446 */
[----:B------:R0:W-:Y:S04]  /*5be0*/  STS.U16 [R178+UR70+0x11300], R11 ;  /* 0x0113000bb2007988 */ /* 0x0001e80008000446 */
[----:B------:R0:W-:Y:S01]  /*5bf0*/  STS.U16 [R178+UR70+0x11700], R19 ;  /* 0x01170013b2007988 */ /* 0x0001e20008000446 */
[----:B------:R1:W-:Y:S06]  /*5c00*/  MEMBAR.ALL.CTA ;  /* 0x0000000000007992 */ /* 0x0003ec0000008000 */
[----:B-1----:R-:W-:Y:S04]  /*5c10*/  FENCE.VIEW.ASYNC.S ;  /* 0x00000000000073c6 */ /* 0x002fe80000000000 */
[----:B------:R-:W1:Y:S02]  /*5c20*/  FENCE.VIEW.ASYNC.S ;  /* 0x00000000000073c6 */ /* 0x000e640000000000 */
[----:B-1----:R0:W1:Y:S02]  /*5c30*/  @!UP2 SYNCS.EXCH.64 URZ, [UR70+0x13010], UR4 ;  /* 0x0130100446ffa5b2 */ /* 0x0020640008000100 */
[----:B-1----:R-:W-:Y:S06]  /*5c40*/  BAR.SYNC.DEFER_BLOCKING 0x0 ;  /* 0x0000000000007b1d */ /* 0x002fec0000010000 */
[----:B0-----:R-:W-:Y:S05]  /*5c50*/  BRA.U UP1, `(.L_x_13) ;  /* 0x0000000101b07547 */ /* 0x001fea000b800000 */
[----:B------:R-:W-:Y:S01]  /*5c60*/  UMOV UR74, UR73 ;  /* 0x00000049004a7c82 */ /* 0x000fe20008000000 */
[----:B------:R-:W-:Y:S01]  /*5c70*/  UMOV UR75, 0x40004040 ;  /* 0x40004040004b7882 */ /* 0x000fe20000000000 */
[----:B------:R-:W-:Y:S01]  /*5c80*/  UMOV UR66, 0x0 ;  /* 0x0000000000427882 */ /* 0x000fe20000000000 */
[----:B------:R-:W-:Y:S01]  /*5c90*/  UMOV UR67, 0x8048010 ;  /* 0x0804801000437882 */ /* 0x000fe20000000000 */
[----:B------:R-:W-:Y:S01]  /*5ca0*/  UMOV UR64, 0x0 ;  /* 0x0000000000407882 */ /* 0x000fe20000000000 */
[----:B------:R-:W-:Y:S01]  /*5cb0*/  UMOV UR65, 0x8048010 ;  /* 0x0804801000417882 */ /* 0x000fe20000000000 */
[----:B------:R0:W-:Y:S01]  /*5cc0*/  UTCHMMA gdesc[UR74], gdesc[UR76], tmem[UR14], tmem[UR66], idesc[UR67], !UPT ;  /* 0x00ff424c4a0075ea */ /* 0x0001e2000f80000e */
[----:B------:R-:W-:Y:S01]  /*5cd0*/  MOV.SPILL R2, UR7 ;  /* 0x0000000700027c02 */ /* 0x000fe20009000f00 */
[----:B------:R-:W-:Y:S01]  /*5ce0*/  UTCHMMA gdesc[UR18], gdesc[UR20], tmem[UR14], tmem[UR64], idesc[UR65], UPT ;  /* 0x00ff4014120075ea */ /* 0x000fe2000b80000e */
[----:B------:R-:W-:Y:S01]  /*5cf0*/  MOV.SPILL R4, UR6 ;  /* 0x0000000600047c02 */ /* 0x000fe20009000f00 */
[----:B------:R-:W-:Y:S01]  /*5d00*/  UMOV UR6, 0x0 ;  /* 0x0000000000067882 */ /* 0x000fe20000000000 */
[----:B------:R-:W-:Y:S01]  /*5d10*/  UMOV UR7, 0x8048010 ;  /* 0x0804801000077882 */ /* 0x000fe20000000000 */
[----:B------:R-:W-:-:S02]  /*5d20*/  UIADD3 UR5, UPT, UPT, UR69, 0x110, URZ ;  /* 0x0000011045057890 */ /* 0x000fc4000fffe0ff */
[----:B------:R-:W-:Y:S01]  /*5d30*/  UIADD3 UR4, UPT, UPT, UR70, 0x13010, URZ ;  /* 0x0001301046047890 */ /* 0x000fe2000fffe0ff */
[----:B0-----:R-:W-:Y:S01]  /*5d40*/  UMOV UR74, 0x0 ;  /* 0x00000000004a7882 */ /* 0x001fe20000000000 */
[----:B------:R-:W-:Y:S02]  /*5d50*/  UMOV UR75, 0x8048010 ;  /* 0x08048010004b7882 */ /* 0x000fe40000000000 */
[----:B------:R-:W-:Y:S01]  /*5d60*/  UTCHMMA gdesc[UR24], gdesc[UR52], tmem[UR14], tmem[UR74], idesc[UR75], UPT ;  /* 0x00ff4a34180075ea */ /* 0x000fe2000b80000e */
[----:B------:R0:W-:Y:S01]  /*5d70*/  UTCHMMA gdesc[UR26], gdesc[UR54], tmem[UR14], tmem[UR66], idesc[UR67], UPT ;  /* 0x00ff42361a0075ea */ /* 0x0001e2000b80000e */
[----:B------:R-:W-:Y:S01]  /*5d80*/  UTCHMMA gdesc[UR28], gdesc[UR56], tmem[UR14], tmem[UR6], idesc[UR7], UPT ;  /* 0x00ff06381c0075ea */ /* 0x000fe2000b80000e */
[----:B------:R-:W-:Y:S01]  /*5d90*/  UTCHMMA gdesc[UR30], gdesc[UR58], tmem[UR14], tmem[UR64], idesc[UR65], UPT ;  /* 0x00ff403a1e0075ea */ /* 0x000fe2000b80000e */
[----:B------:R1:W-:Y:S01]  /*5da0*/  UTCHMMA gdesc[UR32], gdesc[UR60], tmem[UR14], tmem[UR74], idesc[UR75], UPT ;  /* 0x00ff4a3c200075ea */ /* 0x0003e2000b80000e */
[----:B------:R-:W-:Y:S01]  /*5db0*/  UTCHMMA gdesc[UR34], gdesc[UR62], tmem[UR14], tmem[UR6], idesc[UR7], UPT ;  /* 0x00ff063e220075ea */ /* 0x000fe2000b80000e */
[----:B0-----:R-:W-:-:S02]  /*5dc0*/  UIADD3 UR66, UPT, UPT, UR69, 0x110, URZ ;  /* 0x0000011045427890 */ /* 0x001fc4000fffe0ff */
[----:B------:R-:W-:Y:S02]  /*5dd0*/  UIADD3 UR67, UPT, UPT, UR69, 0x110, URZ ;  /* 0x0000011045437890 */ /* 0x000fe4000fffe0ff */
[----:B-1----:R-:W-:-:S05]  /*5de0*/  UIADD3 UR74, UPT, UPT, UR69, 0x110, URZ ;  /* 0x00000110454a7890 */ /* 0x002fca000fffe0ff */
[----:B------:R-:W-:Y:S01]  /*5df0*/  UTCHMMA gdesc[UR36], gdesc[UR76], tmem[UR66], tmem[UR64], idesc[UR65], !UPT ;  /* 0x00ff404c240075ea */ /* 0x000fe2000f800042 */
[----:B------:R0:W-:Y:S03]  /*5e00*/  UTCHMMA gdesc[UR38], gdesc[UR20], tmem[UR5], tmem[UR6], idesc[UR7], UPT ;  /* 0x00ff0614260075ea */ /* 0x0001e6000b800005 */
[----:B------:R1:W-:Y:S01]  /*5e10*/  UTCHMMA gdesc[UR40], gdesc[UR52], tmem[UR74], tmem[UR64], idesc[UR65], UPT ;  /* 0x00ff4034280075ea */ /* 0x0003e2000b80004a */
[----:B0-----:R-:W-:Y:S02]  /*5e20*/  R2UR.FILL UR7, R2 ;  /* 0x00000000020772ca */ /* 0x001fe400004e0000 */
[----:B------:R-:W-:Y:S01]  /*5e30*/  R2UR.FILL UR6, R4 ;  /* 0x00000000040672ca */ /* 0x000fe200004e0000 */
[----:B-1----:R-:W-:Y:S02]  /*5e40*/  UMOV UR74, 0x0 ;  /* 0x00000000004a7882 */ /* 0x002fe40000000000 */
[----:B------:R0:W-:Y:S01]  /*5e50*/  UTCHMMA gdesc[UR42], gdesc[UR54], tmem[UR67], tmem[UR74], idesc[UR75], UPT ;  /* 0x00ff4a362a0075ea */ /* 0x0001e2000b800043 */
[----:B------:R1:W-:Y:S01]  /*5e60*/  UTCHMMA gdesc[UR44], gdesc[UR56], tmem[UR66], tmem[UR64], idesc[UR65], UPT ;  /* 0x00ff40382c0075ea */ /* 0x0003e2000b800042 */
[----:B------:R2:W-:Y:S01]  /*5e70*/  UTCHMMA gdesc[UR46], gdesc[UR58], tmem[UR5], tmem[UR64], idesc[UR65], UPT ;  /* 0x00ff403a2e0075ea */ /* 0x0005e2000b800005 */
[----:B0-----:R-:W-:-:S02]  /*5e80*/  UIADD3 UR74, UPT, UPT, UR69, 0x110, URZ ;  /* 0x00000110454a7890 */ /* 0x001fc4000fffe0ff */
[----:B------:R-:W-:Y:S01]  /*5e90*/  UIADD3 UR75, UPT, UPT, UR69, 0x110, URZ ;  /* 0x00000110454b7890 */ /* 0x000fe2000fffe0ff */
[----:B-1----:R-:W-:Y:S01]  /*5ea0*/  UMOV UR66, 0x0 ;  /* 0x0000000000427882 */ /* 0x002fe20000000000 */
[----:B------:R-:W-:Y:S01]  /*5eb0*/  UMOV UR67, 0x8048010 ;  /* 0x0804801000437882 */ /* 0x000fe20000000000 */
[----:B--2---:R-:W-:Y:S02]  /*5ec0*/  UMOV UR5, URZ ;  /* 0x000000ff00057c82 */ /* 0x004fe40008000000 */
[----:B------:R-:W-:Y:S02]  /*5ed0*/  UMOV UR4, UR4 ;  /* 0x0000000400047c82 */ /* 0x000fe40008000000 */
[----:B------:R0:W-:Y:S02]  /*5ee0*/  UTCHMMA gdesc[UR48], gdesc[UR60], tmem[UR74], tmem[UR66], idesc[UR67], UPT ;  /* 0x00ff423c300075ea */ /* 0x0001e4000b80004a */
[----:B------:R0:W-:Y:S01]  /*5ef0*/  UTCHMMA gdesc[UR50], gdesc[UR62], tmem[UR75], tmem[UR64], idesc[UR65], UPT ;  /* 0x00ff403e320075ea */ /* 0x0001e2000b80004b */
[----:B------:R0:W-:Y:S01]  /*5f00*/  UTCBAR [UR4], URZ ;  /* 0x000000ff040073e9 */ /* 0x0001e200080000ff */
[----:B------:R-:W-:Y:S01]  /*5f10*/  NOP ;  /* 0x0000000000007918 */ /* 0x000fe20000000000 */
.L_x_13:
[----:B------:R-:W1:Y:S01]  /*5f20*/  SYNCS.PHASECHK.TRANS64.TRYWAIT P2, [UR70+0x13010], RZ ;  /* 0x013010ffff0075a7 */ /* 0x000e620008041146 */
[----:B------:R-:W-:Y:S01]  /*5f30*/  SHF.L.U32 R0, R0, 0x1f, RZ ;  /* 0x0000001f00007819 */ /* 0x000fe200000006ff */
[----:B-1----:R-:W-:Y:S06]  /*5f40*/  @!P2 BRA `(.L_x_14) ;  /* 0x0000005c008ca947 */ /* 0x002fec0003800000 */
.L_x_23:
[----:B------:R-:W-:Y:S01]  /*5f50*/  BAR.SYNC.DEFER_BLOCKING 0x0 ;  /* 0x0000000000007b1d */ /* 0x000fe20000010000 */
[----:B------:R-:W-:-:S04]  /*5f60*/  IMAD.WIDE R20, R132, 0x2, R174 ;  /* 0x0000000284147825 */ /* 0x000fc800078e02ae */
[C---:B------:R-:W-:Y:S01]  /*5f70*/  IMAD.WIDE R22, R132.reuse, 0x2, R172 ;  /* 0x0000000284167825 */ /* 0x040fe200078e02ac */
[----:B------:R-:W1:Y:S03]  /*5f80*/  LDTM.x16 R4, tmem[UR13] ;  /* 0x0000000d000479ee */ /* 0x000e660008240000 */
[----:B------:R-:W-:Y:S01]  /*5f90*/  IMAD.WIDE R24, R132, 0x2, R170 ;  /* 0x0000000284187825 */ /* 0x000fe200078e02aa */
[----:B------:R-:W1:Y:S01]  /*5fa0*/  @!P1 SYNCS.CCTL.IV [UR70+0x13010] ;  /* 0x01301000ff0099b1 */ /* 0x000e620008000046 */
[----:B------:R-:W-:Y:S01]  /*5fb0*/  NOP ;  /* 0x0000000000007918 */ /* 0x000fe20000000000 */
[----:B-1----:R-:W1:Y:S02]  /*5fc0*/  SYNCS.PHASECHK.TRANS64.TRYWAIT P2, [UR15], R0 ;  /* 0x00000000ff0075a7 */ /* 0x002e64000804110f */
[----:B-1----:R-:W-:Y:S05]  /*5fd0*/  @!P2 BRA `(.L_x_15) ;  /* 0x0000005c0074a947 */ /* 0x002fea0003800000 */
.L_x_24:
[C---:B------:R-:W-:Y:S01]  /*5fe0*/  IMAD.WIDE R26, R132.reuse, 0x2, R152 ;  /* 0x00000002841a7825 */ /* 0x040fe200078e0298 */
[----:B------:R1:W2:Y:S03]  /*5ff0*/  LDG.E.U16 R36, desc[UR16][R20.64] ;  /* 0x0000001014247981 */ /* 0x0002a6000c1e1500 */
[C---:B------:R-:W-:Y:S01]  /*6000*/  IMAD.WIDE R28, R132.reuse, 0x2, R150 ;  /* 0x00000002841c7825 */ /* 0x040fe200078e0296 */
[----:B------:R3:W4:Y:S03]  /*6010*/  LDG.E.U16 R182, desc[UR16][R22.64] ;  /* 0x0000001016b67981 */ /* 0x000726000c1e1500 */
[C---:B------:R-:W-:Y:S01]  /*6020*/  IMAD.WIDE R30, R132.reuse, 0x2, R148 ;  /* 0x00000002841e7825 */ /* 0x040fe200078e0294 */
[----:B------:R-:W5:Y:S03]  /*6030*/  LDG.E.U16 R184, desc[UR16][R24.64] ;  /* 0x0000001018b87981 */ /* 0x000f66000c1e1500 */
[C---:B------:R-:W-:Y:S01]  /*6040*/  IMAD.WIDE R32, R132.reuse, 0x2, R146 ;  /* 0x0000000284207825 */ /* 0x040fe200078e0292 */
[----:B------:R-:W5:Y:S03]  /*6050*/  LDG.E.U16 R186, desc[UR16][R26.64] ;  /* 0x000000101aba7981 */ /* 0x000f66000c1e1500 */
[----:B------:R-:W-:Y:S01]  /*6060*/  IMAD.WIDE R34, R132, 0x2, R144 ;  /* 0x0000000284227825 */ /* 0x000fe200078e0290 */
[----:B------:R-:W5:Y:S04]  /*6070*/  LDG.E.U16 R188, desc[UR16][R28.64] ;  /* 0x000000101cbc7981 */ /* 0x000f68000c1e1500 */
[----:B------:R-:W5:Y:S04]  /*6080*/  LDG.E.U16 R190, desc[UR16][R30.64] ;  /* 0x000000101ebe7981 */ /* 0x000f68000c1e1500 */
[----:B------:R-:W5:Y:S04]  /*6090*/  LDG.E.U16 R192, desc[UR16][R32.64] ;  /* 0x0000001020c07981 */ /* 0x000f68000c1e1500 */
[----:B------:R-:W5:Y:S01]  /*60a0*/  LDG.E.U16 R194, desc[UR16][R34.64] ;  /* 0x0000001022c27981 */ /* 0x000f62000c1e1500 */
[----:B------:R-:W-:Y:S01]  /*60b0*/  FMUL R0, R4, UR8 ;  /* 0x0000000804007c20 */ /* 0x000fe20008400000 */
[----:B-1----:R-:W-:Y:S01]  /*60c0*/  FMUL R21, R5, UR8 ;  /* 0x0000000805157c20 */ /* 0x002fe20008400000 */
[----:B------:R-:W-:Y:S01]  /*60d0*/  FMUL R2, R6, UR8 ;  /* 0x0000000806027c20 */ /* 0x000fe20008400000 */
[----:B------:R-:W-:Y:S01]  /*60e0*/  FMUL R20, R7, UR8 ;  /* 0x0000000807147c20 */ /* 0x000fe20008400000 */
[----:B---3--:R-:W-:-:S03]  /*60f0*/  FMUL R23, R8, UR8 ;  /* 0x0000000808177c20 */ /* 0x008fc60008400000 */
[----:B------:R-:W-:Y:S01]  /*6100*/  FMNMX3 R2, R0, R21, R2, !PT ;  /* 0x0000001500027276 */ /* 0x000fe20007800002 */
[----:B------:R-:W-:Y:S01]  /*6110*/  FMUL R0, R9, UR8 ;  /* 0x0000000809007c20 */ /* 0x000fe20008400000 */
[----:B------:R-:W-:Y:S02]  /*6120*/  FMUL R21, R10, UR8 ;  /* 0x000000080a157c20 */ /* 0x000fe40008400000 */
[----:B------:R-:W-:Y:S01]  /*6130*/  FMNMX3 R20, R2, R20, R23, !PT ;  /* 0x0000001402147276 */ /* 0x000fe20007800017 */
[----:B------:R-:W-:Y:S01]  /*6140*/  FMUL R2, R11, UR8 ;  /* 0x000000080b027c20 */ /* 0x000fe20008400000 */
[----:B------:R-:W-:Y:S02]  /*6150*/  FMUL R23, R12, UR8 ;  /* 0x000000080c177c20 */ /* 0x000fe40008400000 */
[----:B------:R-:W-:Y:S01]  /*6160*/  FMNMX3 R20, R20, R0, R21, !PT ;  /* 0x0000000014147276 */ /* 0x000fe20007800015 */
[----:B------:R-:W-:Y:S01]  /*6170*/  FMUL R0, R13, UR8 ;  /* 0x000000080d007c20 */ /* 0x000fe20008400000 */
[----:B------:R-:W-:-:S02]  /*6180*/  FMUL R21, R14, UR8 ;  /* 0x000000080e157c20 */ /* 0x000fc40008400000 */
[----:B------:R-:W-:Y:S01]  /*6190*/  FMNMX3 R20, R20, R2, R23, !PT ;  /* 0x0000000214147276 */ /* 0x000fe20007800017 */
[----:B------:R-:W-:Y:S01]  /*61a0*/  FMUL R2, R15, UR8 ;  /* 0x000000080f027c20 */ /* 0x000fe20008400000 */
[----:B------:R-:W-:Y:S02]  /*61b0*/  FMUL R23, R16, UR8 ;  /* 0x0000000810177c20 */ /* 0x000fe40008400000 */
[----:B------:R-:W-:Y:S01]  /*61c0*/  FMNMX3 R20, R20, R0, R21, !PT ;  /* 0x0000000014147276 */ /* 0x000fe20007800015 */
[----:B------:R-:W-:Y:S01]  /*61d0*/  FMUL R0, R17, UR8 ;  /* 0x0000000811007c20 */ /* 0x000fe20008400000 */
[----:B------:R-:W-:Y:S02]  /*61e0*/  FMUL R21, R18, UR8 ;  /* 0x0000000812157c20 */ /* 0x000fe40008400000 */
[----:B------:R-:W-:Y:S01]  /*61f0*/  FMNMX3 R20, R20, R2, R23, !PT ;  /* 0x0000000214147276 */ /* 0x000fe20007800017 */
[----:B------:R-:W-:-:S03]  /*6200*/  FMUL R2, R19, UR8 ;  /* 0x0000000813027c20 */ /* 0x000fc60008400000 */
[----:B------:R-:W-:-:S04]  /*6210*/  FMNMX3 R0, R20, R0, R21, !PT ;  /* 0x0000000014007276 */ /* 0x000fc80007800015 */
[----:B------:R-:W-:-:S05]  /*6220*/  FMNMX3 R2, R0, R2, R37, !PT ;  /* 0x0000000200027276 */ /* 0x000fca0007800025 */
[--C-:B------:R-:W-:Y:S01]  /*6230*/  FFMA R4, R4, UR8, -R2.reuse ;  /* 0x0000000804047c23 */ /* 0x100fe20008000802 */
        /* <DEDUP_REMOVED lines=14> */
[----:B------:R-:W-:Y:S01]  /*6320*/  FFMA R19, R19, UR8, -R2 ;  /* 0x0000000813137c23 */ /* 0x000fe20008000802 */
[----:B------:R-:W-:Y:S01]  /*6330*/  FMUL R4, R4, 1.4426950216293334961 ;  /* 0x3fb8aa3b04047820 */ /* 0x000fe20000400000 */
        /* <DEDUP_REMOVED lines=15> */
[----:B------:R-:W-:Y:S08]  /*6430*/  MUFU.EX2 R135, R4 ;  /* 0x0000000400877308 */ /* 0x000ff00000000800 */
[----:B------:R-:W1:Y:S08]  /*6440*/  MUFU.EX2 R0, R5 ;  /* 0x0000000500007308 */ /* 0x000e700000000800 */
[----:B------:R-:W-:Y:S08]  /*6450*/  MUFU.EX2 R196, R6 ;  /* 0x0000000600c47308 */ /* 0x000ff00000000800 */
[----:B------:R-:W3:Y:S08]  /*6460*/  MUFU.EX2 R181, R7 ;  /* 0x0000000700b57308 */ /* 0x000ef00000000800 */
[----:B------:R-:W-:Y:S08]  /*6470*/  MUFU.EX2 R198, R8 ;  /* 0x0000000800c67308 */ /* 0x000ff00000000800 */
[----:B------:R-:W0:Y:S08]  /*6480*/  MUFU.EX2 R183, R9 ;  /* 0x0000000900b77308 */ /* 0x000e300000000800 */
        /* <DEDUP_REMOVED lines=9> */
[----:B------:R-:W0:Y:S01]  /*6520*/  MUFU.EX2 R137, R19 ;  /* 0x0000001300897308 */ /* 0x000e220000000800 */
[----:B-1----:R-:W-:-:S02]  /*6530*/  F2FP.F16.F32.PACK_AB R4, R0, R135 ;  /* 0x000000870004723e */ /* 0x002fc400000000ff */
[----:B---3--:R-:W-:Y:S02]  /*6540*/  F2FP.F16.F32.PACK_AB R5, R181, R196 ;  /* 0x000000c4b505723e */ /* 0x008fe400000000ff */
[----:B0-----:R-:W-:Y:S02]  /*6550*/  F2FP.F16.F32.PACK_AB R6, R183, R198 ;  /* 0x000000c6b706723e */ /* 0x001fe400000000ff */
[----:B------:R-:W-:Y:S02]  /*6560*/  F2FP.F16.F32.PACK_AB R7, R185, R200 ;  /* 0x000000c8b907723e */ /* 0x000fe400000000ff */
[----:B------:R-:W-:Y:S02]  /*6570*/  F2FP.F16.F32.PACK_AB R8, R143, R202 ;  /* 0x000000ca8f08723e */ /* 0x000fe400000000ff */
[----:B------:R-:W-:Y:S02]  /*6580*/  F2FP.F16.F32.PACK_AB R9, R141, R142 ;  /* 0x0000008e8d09723e */ /* 0x000fe400000000ff */
[----:B------:R-:W-:Y:S01]  /*6590*/  F2FP.F16.F32.PACK_AB R10, R139, R140 ;  /* 0x0000008c8b0a723e */ /* 0x000fe200000000ff */
[----:B------:R-:W-:Y:S01]  /*65a0*/  FADD R135, R135, R0 ;  /* 0x0000000087877221 */ /* 0x000fe20000000000 */
[----:B------:R-:W-:Y:S01]  /*65b0*/  F2FP.F16.F32.PACK_AB R11, R137, R138 ;  /* 0x0000008a890b723e */ /* 0x000fe200000000ff */
[----:B------:R-:W-:-:S03]  /*65c0*/  FADD R0, -R2, R37 ;  /* 0x0000002502007221 */ /* 0x000fc60000000100 */
[----:B------:R-:W-:Y:S01]  /*65d0*/  STTM.x8 tmem[UR11], R4 ;  /* 0x00000004000079ed */ /* 0x000fe200081c000b */
[----:B------:R-:W-:-:S06]  /*65e0*/  FMUL R0, R0, 1.4426950216293334961 ;  /* 0x3fb8aa3b00007820 */ /* 0x000fcc0000400000 */
[----:B------:R-:W0:Y:S01]  /*65f0*/  MUFU.EX2 R0, R0 ;  /* 0x0000000000007308 */ /* 0x000e220000000800 */
[----:B------:R-:W-:Y:S01]  /*6600*/  FADD R135, R196, R135 ;  /* 0x00000087c4877221 */ /* 0x000fe20000000000 */
[----:B--2---:R1:W-:Y:S04]  /*6610*/  STS.U16 [R133+UR70+0x12000], R36 ;  /* 0x0120002485007988 */ /* 0x0043e80008000446 */
[----:B----4-:R2:W-:Y:S04]  /*6620*/  STS.U16 [R133+UR70+0x12200], R182 ;  /* 0x012200b685007988 */ /* 0x0105e80008000446 */
[----:B-----5:R2:W-:Y:S04]  /*6630*/  STS.U16 [R133+UR70+0x12400], R184 ;  /* 0x012400b885007988 */ /* 0x0205e80008000446 */
[----:B------:R2:W-:Y:S04]  /*6640*/  STS.U16 [R133+UR70+0x12600], R186 ;  /* 0x012600ba85007988 */ /* 0x0005e80008000446 */
[----:B------:R2:W-:Y:S04]  /*6650*/  STS.U16 [R133+UR70+0x12800], R188 ;  /* 0x012800bc85007988 */ /* 0x0005e80008000446 */
[----:B------:R2:W-:Y:S04]  /*6660*/  STS.U16 [R133+UR70+0x12a00], R190 ;  /* 0x012a00be85007988 */ /* 0x0005e80008000446 */
[----:B------:R2:W-:Y:S04]  /*6670*/  STS.U16 [R133+UR70+0x12c00], R192 ;  /* 0x012c00c085007988 */ /* 0x0005e80008000446 */
[----:B------:R2:W-:Y:S01]  /*6680*/  STS.U16 [R133+UR70+0x12e00], R194 ;  /* 0x012e00c285007988 */ /* 0x0005e20008000446 */
[----:B------:R-:W3:Y:S02]  /*6690*/  FENCE.VIEW.ASYNC.T ;  /* 0x00000000000073c6 */ /* 0x000ee40000000200 */
[----:B---3--:R-:W-:Y:S06]  /*66a0*/  BAR.SYNC.DEFER_BLOCKING 0x0 ;  /* 0x0000000000007b1d */ /* 0x008fec0000010000 */
[----:B-1----:R-:W0:Y:S01]  /*66b0*/  LDTM.x128 R4, tmem[UR68] ;  /* 0x00000044000479ee */ /* 0x002e2200083c0000 */
[----:B------:R-:W-:Y:S01]  /*66c0*/  NOP ;  /* 0x0000000000007918 */ /* 0x000fe20000000000 */
        /* <DEDUP_REMOVED lines=128> */
[----:B------:R2:W-:Y:S01]  /*6ed0*/  STTM.x128 tmem[UR68], R4 ;  /* 0x00000004000079ed */ /* 0x0005e200083c0044 */
[----:B------:R-:W0:Y:S02]  /*6ee0*/  FENCE.VIEW.ASYNC.T ;  /* 0x00000000000073c6 */ /* 0x000e240000000200 */
[----:B0-----:R-:W-:Y:S01]  /*6ef0*/  BAR.SYNC.DEFER_BLOCKING 0x0 ;  /* 0x0000000000007b1d */ /* 0x001fe20000010000 */
[----:B------:R-:W-:-:S04]  /*6f00*/  FADD R135, R181, R135 ;  /* 0x00000087b5877221 */ /* 0x000fc80000000000 */
[----:B------:R-:W-:-:S04]  /*6f10*/  FADD R135, R198, R135 ;  /* 0x00000087c6877221 */ /* 0x000fc80000000000 */
[----:B------:R-:W-:-:S04]  /*6f20*/  FADD R135, R183, R135 ;  /* 0x00000087b7877221 */ /* 0x000fc80000000000 */
[----:B------:R-:W-:Y:S01]  /*6f30*/  FADD R135, R200, R135 ;  /* 0x00000087c8877221 */ /* 0x000fe20000000000 */
[----:B------:R0:W-:Y:S06]  /*6f40*/  MEMBAR.ALL.CTA ;  /* 0x0000000000007992 */ /* 0x0001ec0000008000 */
[----:B0-----:R-:W0:Y:S01]  /*6f50*/  FENCE.VIEW.ASYNC.S ;  /* 0x00000000000073c6 */ /* 0x001e220000000000 */
[----:B------:R-:W-:-:S04]  /*6f60*/  FADD R135, R185, R135 ;  /* 0x00000087b9877221 */ /* 0x000fc80000000000 */
[----:B------:R-:W-:-:S04]  /*6f70*/  FADD R135, R202, R135 ;  /* 0x00000087ca877221 */ /* 0x000fc80000000000 */
[----:B------:R-:W-:-:S04]  /*6f80*/  FADD R135, R143, R135 ;  /* 0x000000878f877221 */ /* 0x000fc80000000000 */
[----:B------:R-:W-:-:S04]  /*6f90*/  FADD R142, R142, R135 ;  /* 0x000000878e8e7221 */ /* 0x000fc80000000000 */
[----:B------:R-:W-:-:S04]  /*6fa0*/  FADD R141, R141, R142 ;  /* 0x0000008e8d8d7221 */ /* 0x000fc80000000000 */
[----:B------:R-:W-:-:S04]  /*6fb0*/  FADD R140, R140, R141 ;  /* 0x0000008d8c8c7221 */ /* 0x000fc80000000000 */
[----:B------:R-:W-:Y:S01]  /*6fc0*/  FADD R139, R139, R140 ;  /* 0x0000008c8b8b7221 */ /* 0x000fe20000000000 */
[----:B------:R-:W-:-:S03]  /*6fd0*/  ULEA UR15, UR9, UR70, 0x3 ;  /* 0x00000046090f7291 */ /* 0x000fc6000f8e18ff */
[----:B------:R-:W-:Y:S01]  /*6fe0*/  FADD R138, R138, R139 ;  /* 0x0000008b8a8a7221 */ /* 0x000fe20000000000 */
[----:B------:R-:W-:-:S03]  /*6ff0*/  UIADD3 UR15, UPT, UPT, UR15, 0x13000, URZ ;  /* 0x000130000f0f7890 */ /* 0x000fc6000fffe0ff */
[----:B------:R-:W-:Y:S01]  /*7000*/  FADD R137, R137, R138 ;  /* 0x0000008a89897221 */ /* 0x000fe20000000000 */
[----:B------:R-:W-:Y:S01]  /*7010*/  UMOV UR66, UR7 ;  /* 0x0000000700427c82 */ /* 0x000fe20008000000 */
[----:B0-----:R-:W-:Y:S06]  /*7020*/  BAR.SYNC.DEFER_BLOCKING 0x0 ;  /* 0x0000000000007b1d */ /* 0x001fec0000010000 */
[----:B------:R-:W-:Y:S05]  /*7030*/  BRA.U UP1, `(.L_x_16) ;  /* 0x0000000101347547 */ /* 0x000fea000b800000 */
[----:B------:R-:W-:Y:S02]  /*7040*/  UIADD3 UR67, UPT, UPT, UR69, 0x80, URZ ;  /* 0x0000008045437890 */ /* 0x000fe4000fffe0ff */
[----:B------:R-:W-:Y:S01]  /*7050*/  UIADD3 UR7, UPT, UPT, UR69, 0x128, URZ ;  /* 0x0000012845077890 */ /* 0x000fe2000fffe0ff */
[----:B------:R-:W-:Y:S01]  /*7060*/  UMOV UR64, 0x0 ;  /* 0x0000000000407882 */ /* 0x000fe20000000000 */
[----:B------:R-:W-:Y:S01]  /*7070*/  UMOV UR65, 0x8200010 ;  /* 0x0820001000417882 */ /* 0x000fe20000000000 */
[----:B------:R-:W-:Y:S01]  /*7080*/  UMOV UR74, UR15 ;  /* 0x0000000f004a7c82 */ /* 0x000fe20008000000 */
[----:B------:R-:W-:Y:S01]  /*7090*/  UMOV UR75, URZ ;  /* 0x000000ff004b7c82 */ /* 0x000fe20008000000 */
[----:B------:R-:W-:Y:S01]  /*70a0*/  UMOV UR4, 0x0 ;  /* 0x0000000000047882 */ /* 0x000fe20000000000 */
[----:B------:R-:W-:Y:S01]  /*70b0*/  UMOV UR5, 0x8200010 ;  /* 0x0820001000057882 */ /* 0x000fe20000000000 */
[----:B------:R0:W-:Y:S01]  /*70c0*/  UTCHMMA tmem[UR12], gdesc[UR22], tmem[UR69], tmem[UR64], idesc[UR65], UPT ;  /* 0x00ff40160c0079ea */ /* 0x0001e2000b800045 */
[----:B------:R-:W-:Y:S01]  /*70d0*/  UMOV UR74, UR74 ;  /* 0x0000004a004a7c82 */ /* 0x000fe20008000000 */
[----:B------:R0:W-:Y:S01]  /*70e0*/  UTCHMMA tmem[UR7], gdesc[UR22], tmem[UR67], tmem[UR4], idesc[UR5], UPT ;  /* 0x00ff0416070079ea */ /* 0x0001e2000b800043 */
[----:B------:R0:W-:Y:S01]  /*70f0*/  UTCBAR [UR74], URZ ;  /* 0x000000ff4a0073e9 */ /* 0x0001e200080000ff */
[----:B------:R-:W-:-:S02]  /*7100*/  NOP ;  /* 0x0000000000007918 */ /* 0x000fc40000000000 */
.L_x_16:
[----:B------:R-:W-:Y:S01]  /*7110*/  UIADD3 UR9, UPT, UPT, UR9, 0x1, URZ ;  /* 0x0000000109097890 */ /* 0x000fe2000fffe0ff */
[----:B------:R-:W-:Y:S01]  /*7120*/  FFMA R136, R0, R136, R137 ;  /* 0x0000008800887223 */ /* 0x000fe20000000089 */
[----:B------:R-:W-:Y:S01]  /*7130*/  UIADD3 UR6, UPT, UPT, UR6, 0x10, URZ ;  /* 0x0000001006067890 */ /* 0x000fe2000fffe0ff */
[----:B------:R-:W-:Y:S01]  /*7140*/  IADD3 R132, PT, PT, R132, UR72, RZ ;  /* 0x0000004884847c10 */ /* 0x000fe2000fffe0ff */
[----:B------:R-:W-:Y:S01]  /*7150*/  UISETP.GT.AND UP2, UPT, UR9, 0x1, UPT ;  /* 0x000000010900788c */ /* 0x000fe2000bf44270 */
[----:B------:R-:W-:Y:S02]  /*7160*/  IADD3 R3, PT, PT, R176, R3, RZ ;  /* 0x00000003b0037210 */ /* 0x000fe40007ffe0ff */
[----:B------:R-:W-:Y:S01]  /*7170*/  MOV R0, UR66 ;  /* 0x0000004200007c02 */ /* 0x000fe20008000f00 */
[----:B0-----:R-:W-:Y:S01]  /*7180*/  USEL UR7, URZ, 0x1, !UP2 ;  /* 0x00000001ff077887 */ /* 0x001fe2000d000000 */
[----:B--2---:R-:W-:Y:S01]  /*7190*/  MOV R37, R2 ;  /* 0x0000000200257202 */ /* 0x004fe20000000f00 */
[----:B------:R-:W-:-:S02]  /*71a0*/  USEL UR9, UR9, URZ, !UP2 ;  /* 0x000000ff09097287 */ /* 0x000fc4000d000000 */
[----:B------:R-:W-:Y:S02]  /*71b0*/  UISETP.GE.AND UP2, UPT, UR6, UR10, UPT ;  /* 0x0000000a0600728c */ /* 0x000fe4000bf46270 */
[----:B------:R-:W-:-:S07]  /*71c0*/  ULOP3.LUT UR7, UR66, UR7, URZ, 0x3c, !UPT ;  /* 0x0000000742077292 */ /* 0x000fce000f8e3cff */
[----:B------:R-:W-:Y:S05]  /*71d0*/  BRA.U !UP2, `(.L_x_17) ;  /* 0xffffffe90a147547 */ /* 0x000fea000b83ffff */
.L_x_12:
[C---:B------:R-:W-:Y:S01]  /*71e0*/  FMUL R0, R136.reuse, 8388608 ;  /* 0x4b00000088007820 */ /* 0x040fe20000400000 */
[C---:B------:R-:W-:Y:S01]  /*71f0*/  FSETP.GEU.AND P5, PT, R136.reuse, 1.175494350822287508e-38, PT ;  /* 0x008000008800780b */ /* 0x040fe20003fae000 */
[----:B-1----:R-:W-:Y:S01]  /*7200*/  HFMA2 R5, -RZ, RZ, 1.443359375, -0.2030029296875 ;  /* 0x3dc6b27fff057431 */ /* 0x002fe200000001ff */
[----:B------:R-:W1:Y:S01]  /*7210*/  LDCU UR4, c[0x0][0x3f0] ;  /* 0x00007e00ff0477ac */ /* 0x000e620008000800 */
[----:B------:R-:W-:Y:S02]  /*7220*/  FSETP.GT.AND P3, PT, |R136|, 8.50705917302346158658e+37, PT ;  /* 0x7e8000008800780b */ /* 0x000fe40003f64200 */
[----:B------:R-:W-:-:S04]  /*7230*/  FSEL R134, R0, R136, !P5 ;  /* 0x0000008800867208 */ /* 0x000fc80006800000 */
[C---:B------:R-:W-:Y:S02]  /*7240*/  IADD3 R0, PT, PT, R134.reuse, -0x3f3504f3, RZ ;  /* 0xc0cafb0d86007810 */ /* 0x040fe40007ffe0ff */
[----:B------:R-:W-:Y:S02]  /*7250*/  ISETP.GE.U32.AND P2, PT, R134, 0x7f800000, PT ;  /* 0x7f8000008600780c */ /* 0x000fe40003f46070 */
[----:B------:R-:W-:-:S04]  /*7260*/  LOP3.LUT R3, R0, 0xff800000, RZ, 0xc0, !PT ;  /* 0xff80000000037812 */ /* 0x000fc800078ec0ff */
[----:B------:R-:W-:Y:S01]  /*7270*/  IADD3 R0, PT, PT, R134, -R3, RZ ;  /* 0x8000000386007210 */ /* 0x000fe20007ffe0ff */
[----:B-1----:R-:W-:-:S04]  /*7280*/  UISETP.GE.AND UP0, UPT, UR4, 0x1, UPT ;  /* 0x000000010400788c */ /* 0x002fc8000bf06270 */
[----:B------:R-:W-:-:S04]  /*7290*/  FADD R132, R0, -1 ;  /* 0xbf80000000847421 */ /* 0x000fc80000000000 */
[----:B------:R-:W-:-:S04]  /*72a0*/  FFMA.FTZ R5, R132, R5, -0.16845393180847167969 ;  /* 0xbe2c7f3084057423 */ /* 0x000fc80000010005 */
[----:B------:R-:W-:-:S04]  /*72b0*/  FFMA.FTZ R5, R132, R5, 0.1716887056827545166 ;  /* 0x3e2fcf2a84057423 */ /* 0x000fc80000010005 */
[----:B------:R-:W-:-:S04]  /*72c0*/  FFMA.FTZ R5, R132, R5, -0.17900948226451873779 ;  /* 0xbe374e4384057423 */ /* 0x000fc80000010005 */
[----:B------:R-:W-:-:S04]  /*72d0*/  FFMA.FTZ R5, R132, R5, 0.20512372255325317383 ;  /* 0x3e520bf484057423 */ /* 0x000fc80000010005 */
[----:B------:R-:W-:-:S04]  /*72e0*/  FFMA.FTZ R5, R132, R5, -0.24046532809734344482 ;  /* 0xbe763c8b84057423 */ /* 0x000fc80000010005 */
[----:B------:R-:W-:-:S04]  /*72f0*/  FFMA.FTZ R5, R132, R5, 0.28857114911079406738 ;  /* 0x3e93bf9984057423 */ /* 0x000fc80000010005 */
[----:B------:R-:W-:-:S04]  /*7300*/  FFMA.FTZ R5, R132, R5, -0.36067417263984680176 ;  /* 0xbeb8aa4984057423 */ /* 0x000fc80000010005 */
[----:B------:R-:W-:Y:S01]  /*7310*/  FFMA.FTZ R5, R132, R5, 0.48089820146560668945 ;  /* 0x3ef6384a84057423 */ /* 0x000fe20000010005 */
[----:B------:R-:W-:Y:S06]  /*7320*/  BRA.U !UP0, `(.L_x_18) ;  /* 0x0000000108107547 */ /* 0x000fec000b800000 */
[----:B------:R-:W-:-:S06]  /*7330*/  USHF.L.U32 UR66, UR66, 0x1f, URZ ;  /* 0x0000001f42427899 */ /* 0x000fcc00080006ff */
[----:B------:R-:W-:-:S04]  /*7340*/  MOV R0, UR66 ;  /* 0x0000004200007c02 */ /* 0x000fc80008000f00 */
[----:B------:R-:W1:Y:S02]  /*7350*/  SYNCS.PHASECHK.TRANS64.TRYWAIT P4, [UR15], R0 ;  /* 0x00000000ff0075a7 */ /* 0x000e64000808110f */
[----:B-1----:R-:W-:Y:S05]  /*7360*/  @!P4 BRA `(.L_x_19) ;  /* 0x00000048009cc947 */ /* 0x002fea0003800000 */
.L_x_18:
[----:B------:R-:W-:Y:S01]  /*7370*/  BAR.SYNC.DEFER_BLOCKING 0x0 ;  /* 0x0000000000007b1d */ /* 0x000fe20000010000 */
[----:B------:R-:W-:Y:S01]  /*7380*/  FSEL R0, RZ, -23, P5 ;  /* 0xc1b80000ff007808 */ /* 0x000fe20002800000 */
[----:B------:R-:W-:Y:S01]  /*7390*/  FFMA.FTZ R133, R132, R5, -0.72134751081466674805 ;  /* 0xbf38aa3b84857423 */ /* 0x000fe20000010005 */
[C---:B------:R-:W-:Y:S01]  /*73a0*/  FSETP.GEU.AND P5, PT, |R136|.reuse, 1.175494350822287508e-38, PT ;  /* 0x008000008800780b */ /* 0x040fe20003fae200 */
[----:B------:R-:W-:Y:S01]  /*73b0*/  @P3 FMUL R136, R136, 0.25 ;  /* 0x3e80000088883820 */ /* 0x000fe20000400000 */
[----:B------:R-:W-:Y:S01]  /*73c0*/  I2FP.F32.S32 R3, R3 ;  /* 0x0000000300037245 */ /* 0x000fe20000201400 */
[----:B------:R-:W-:Y:S01]  /*73d0*/  FMUL R133, R132, R133 ;  /* 0x0000008584857220 */ /* 0x000fe20000400000 */
[----:B------:R-:W1:Y:S01]  /*73e0*/  LDCU.64 UR4, c[0x0][0x3e0] ;  /* 0x00007c00ff0477ac */ /* 0x000e620008000a00 */
[----:B------:R-:W-:Y:S02]  /*73f0*/  FSETP.NEU.AND P4, PT, R134, RZ, PT ;  /* 0x000000ff8600720b */ /* 0x000fe40003f8d000 */
[C---:B------:R-:W-:Y:S01]  /*7400*/  FMUL R133, R132.reuse, R133 ;  /* 0x0000008584857220 */ /* 0x040fe20000400000 */
[----:B------:R-:W-:Y:S01]  /*7410*/  FFMA.FTZ R3, R3, 1.1920928955078125e-07, R0 ;  /* 0x3400000003037823 */ /* 0x000fe20000010000 */
[----:B------:R-:W-:Y:S01]  /*7420*/  @P2 MOV R0, 0x7f800000 ;  /* 0x7f80000000002802 */ /* 0x000fe20000000f00 */
[----:B0-----:R-:W0:Y:S01]  /*7430*/  LDCU.64 UR6, c[0x0][0x3e0] ;  /* 0x00007c00ff0677ac */ /* 0x001e220008000a00 */
[----:B------:R-:W-:-:S02]  /*7440*/  FFMA.FTZ R132, R132, 1.4426950216293334961, R133 ;  /* 0x3fb8aa3b84847823 */ /* 0x000fc40000010085 */
[----:B------:R-:W-:Y:S02]  /*7450*/  @!P5 FMUL R136, R136, 16777216 ;  /* 0x4b8000008888d820 */ /* 0x000fe40000400000 */
[----:B------:R-:W-:Y:S01]  /*7460*/  FADD R3, R3, R132 ;  /* 0x0000008403037221 */ /* 0x000fe20000000000 */
[----:B------:R-:W-:Y:S01]  /*7470*/  @P2 FFMA.FTZ R3, R134, R0, +INF ;  /* 0x7f80000086032423 */ /* 0x000fe20000010000 */
[----:B------:R-:W2:Y:S01]  /*7480*/  MUFU.RCP R231, R136 ;  /* 0x0000008800e77308 */ /* 0x000ea20000001000 */
[----:B------:R-:W3:Y:S03]  /*7490*/  LDC.64 R132, c[0x0][0x398] ;  /* 0x0000e600ff847b82 */ /* 0x000ee60000000a00 */
[----:B------:R-:W-:Y:S01]  /*74a0*/  FSEL R3, R3, -INF , P4 ;  /* 0xff80000003037808 */ /* 0x000fe20002000000 */
[----:B-1----:R-:W-:Y:S01]  /*74b0*/  UIMAD UR4, UR71, UR4, URZ ;  /* 0x00000004470472a4 */ /* 0x002fe2000f8e02ff */
[----:B------:R-:W1:Y:S03]  /*74c0*/  @!P1 SYNCS.CCTL.IV [UR70+0x13000] ;  /* 0x01300000ff0099b1 */ /* 0x000e660008000046 */
[----:B-1----:R-:W-:Y:S01]  /*74d0*/  BAR.SYNC.DEFER_BLOCKING 0x0 ;  /* 0x0000000000007b1d */ /* 0x002fe20000010000 */
[----:B------:R-:W-:Y:S01]  /*74e0*/  USHF.L.U32 UR8, UR4, 0x1, URZ ;  /* 0x0000000104087899 */ /* 0x000fe200080006ff */
[----:B------:R-:W-:Y:S01]  /*74f0*/  FFMA R230, R3, 0.69314718246459960938, R2 ;  /* 0x3f31721803e67823 */ /* 0x000fe20000000002 */
[----:B0-----:R-:W-:-:S05]  /*7500*/  UIMAD UR6, UR71, UR6, URZ ;  /* 0x00000006470672a4 */ /* 0x001fca000f8e02ff */
[----:B------:R-:W0:Y:S01]  /*7510*/  LDC R0, c[0x0][0x3e8] ;  /* 0x0000fa00ff007b82 */ /* 0x000e220000000800 */
[----:B------:R-:W1:Y:S01]  /*7520*/  LDTM.x128 R4, tmem[UR68] ;  /* 0x00000044000479ee */ /* 0x000e6200083c0000 */
[----:B------:R-:W-:-:S06]  /*7530*/  USHF.L.U32 UR9, UR6, 0x1, URZ ;  /* 0x0000000106097899 */ /* 0x000fcc00080006ff */
[----:B------:R-:W4:Y:S01]  /*7540*/  LDC.64 R134, c[0x0][0x398] ;  /* 0x0000e600ff867b82 */ /* 0x000f220000000a00 */
[----:B------:R-:W5:Y:S01]  /*7550*/  @!P1 SYNCS.CCTL.IV [UR70+0x13008] ;  /* 0x01300800ff0099b1 */ /* 0x000f620008000046 */
[----:B------:R-:W-:Y:S01]  /*7560*/  NOP ;  /* 0x0000000000007918 */ /* 0x000fe20000000000 */
[----:B0-----:R-:W-:Y:S02]  /*7570*/  IMAD R140, R0, 0x62, RZ ;  /* 0x00000062008c7824 */ /* 0x001fe400078e02ff */
[----:B-1----:R-:W-:Y:S01]  /*7580*/  @P3 FMUL R34, R34, 0.25 ;  /* 0x3e80000022223820 */ /* 0x002fe20000400000 */
[----:B------:R-:W-:Y:S01]  /*7590*/  @P3 FMUL R35, R35, 0.25 ;  /* 0x3e80000023233820 */ /* 0x000fe20000400000 */
[----:B------:R-:W-:Y:S01]  /*75a0*/  @P3 FMUL R4, R4, 0.25 ;  /* 0x3e80000004043820 */ /* 0x000fe20000400000 */
[----:B------:R-:W-:Y:S01]  /*75b0*/  @P3 FMUL R5, R5, 0.25 ;  /* 0x3e80000005053820 */ /* 0x000fe20000400000 */
[----:B------:R-:W-:Y:S01]  /*75c0*/  @!P5 FMUL R34, R34, 16777216 ;  /* 0x4b8000002222d820 */ /* 0x000fe20000400000 */
[----:B------:R-:W-:Y:S01]  /*75d0*/  @!P5 FMUL R35, R35, 16777216 ;  /* 0x4b8000002323d820 */ /* 0x000fe20000400000 */
[----:B------:R-:W-:Y:S01]  /*75e0*/  @P3 FMUL R6, R6, 0.25 ;  /* 0x3e80000006063820 */ /* 0x000fe20000400000 */
[----:B------:R-:W-:Y:S01]  /*75f0*/  @P3 FMUL R7, R7, 0.25 ;  /* 0x3e80000007073820 */ /* 0x000fe20000400000 */
[----:B--2---:R-:W-:Y:S01]  /*7600*/  FMUL R136, R231, R34 ;  /* 0x00000022e7887220 */ /* 0x004fe20000400000 */
[----:B------:R-:W-:-:S02]  /*7610*/  IMAD R34, R177, UR5, RZ ;  /* 0x00000005b1227c24 */ /* 0x000fc4000f8e02ff */
[----:B------:R-:W-:Y:S01]  /*7620*/  FMUL R137, R231, R35 ;  /* 0x00000023e7897220 */ /* 0x000fe20000400000 */
[----:B------:R-:W-:Y:S01]  /*7630*/  IMAD R35, R177, UR7, RZ ;  /* 0x00000007b1237c24 */ /* 0x000fe2000f8e02ff */
[----:B------:R-:W-:Y:S01]  /*7640*/  UIMAD.WIDE UR4, UR4, 0x2, URZ ;  /* 0x00000002040478a5 */ /* 0x000fe2000f8e02ff */
[----:B------:R-:W-:Y:S01]  /*7650*/  @P3 FMUL R8, R8, 0.25 ;  /* 0x3e80000008083820 */ /* 0x000fe20000400000 */
[----:B------:R-:W-:Y:S01]  /*7660*/  SHF.L.U32 R175, R34, 0x1, RZ ;  /* 0x0000000122af7819 */ /* 0x000fe200000006ff */
[----:B------:R-:W-:Y:S01]  /*7670*/  @P3 FMUL R9, R9, 0.25 ;  /* 0x3e80000009093820 */ /* 0x000fe20000400000 */
        /* <DEDUP_REMOVED lines=120> */
[----:B------:R-:W-:Y:S01]  /*7e00*/  @!P5 FMUL R4, R4, 16777216 ;  /* 0x4b8000000404d820 */ /* 0x000fe20000400000 */
[----:B------:R-:W-:Y:S01]  /*7e10*/  @!P5 FMUL R5, R5, 16777216 ;  /* 0x4b8000000505d820 */ /* 0x000fe20000400000 */
[----:B------:R-:W-:Y:S01]  /*7e20*/  IMAD.HI R34, R34, 0x2, RZ ;  /* 0x0000000222227827 */ /* 0x000fe200078e02ff */
[----:B---3--:R-:W-:-:S03]  /*7e30*/  IADD3 R175, P2, P3, R175, UR8, R132 ;  /* 0x00000008afaf7c10 */ /* 0x008fc6000fb5e084 */
[----:B------:R-:W-:Y:S01]  /*7e40*/  @!P5 FMUL R6, R6, 16777216 ;  /* 0x4b8000000606d820 */ /* 0x000fe20000400000 */
[----:B------:R-:W-:Y:S01]  /*7e50*/  SHF.L.U32 R3, R35, 0x1, RZ ;  /* 0x0000000123037819 */ /* 0x000fe200000006ff */
[----:B------:R-:W-:Y:S01]  /*7e60*/  @!P5 FMUL R7, R7, 16777216 ;  /* 0x4b8000000707d820 */ /* 0x000fe20000400000 */
[C---:B------:R-:W-:Y:S01]  /*7e70*/  FMUL R4, R231.reuse, R4 ;  /* 0x00000004e7047220 */ /* 0x040fe20000400000 */
[----:B------:R-:W-:Y:S01]  /*7e80*/  FMUL R5, R231, R5 ;  /* 0x00000005e7057220 */ /* 0x000fe20000400000 */
[----:B------:R-:W-:Y:S01]  /*7e90*/  UIMAD.WIDE UR6, UR6, 0x2, URZ ;  /* 0x00000002060678a5 */ /* 0x000fe2000f8e02ff */
[----:B------:R-:W-:Y:S01]  /*7ea0*/  @!P5 FMUL R8, R8, 16777216 ;  /* 0x4b8000000808d820 */ /* 0x000fe20000400000 */
        /* <DEDUP_REMOVED lines=121> */
[----:B------:R-:W-:Y:S01]  /*8640*/  IMAD.HI R2, R35, 0x2, RZ ;  /* 0x0000000223027827 */ /* 0x000fe200078e02ff */
[----:B------:R-:W-:-:S03]  /*8650*/  IADD3.X R187, PT, PT, R34, UR5, R133, P2, P3 ;  /* 0x0000000522bb7c10 */ /* 0x000fc600097e6485 */
[----:B------:R-:W-:Y:S01]  /*8660*/  FMUL R6, R231, R6 ;  /* 0x00000006e7067220 */ /* 0x000fe20000400000 */
[----:B----4-:R-:W-:Y:S01]  /*8670*/  IADD3 R134, P5, P4, R3, UR9, R134 ;  /* 0x0000000903867c10 */ /* 0x010fe2000fcbe086 */
[C---:B------:R-:W-:Y:S01]  /*8680*/  FMUL R7, R231.reuse, R7 ;  /* 0x00000007e7077220 */ /* 0x040fe20000400000 */
[----:B------:R-:W-:Y:S01]  /*8690*/  SHF.L.U32 R34, R0, 0x1, RZ ;  /* 0x0000000100227819 */ /* 0x000fe200000006ff */
[----:B------:R-:W-:Y:S01]  /*86a0*/  FMUL R185, R231, R54 ;  /* 0x00000036e7b97220 */ /* 0x000fe20000400000 */
[----:B------:R-:W-:Y:S01]  /*86b0*/  F2FP.F16.F32.PACK_AB R35, R5, R4 ;  /* 0x000000040523723e */ /* 0x000fe200000000ff */
[C---:B------:R-:W-:Y:S01]  /*86c0*/  FMUL R54, R231.reuse, R55 ;  /* 0x00000037e7367220 */ /* 0x040fe20000400000 */
[----:B------:R-:W-:Y:S01]  /*86d0*/  IADD3.X R135, PT, PT, R2, UR7, R135, P5, P4 ;  /* 0x0000000702877c10 */ /* 0x000fe2000afe8487 */
[C---:B------:R-:W-:Y:S01]  /*86e0*/  FMUL R190, R231.reuse, R92 ;  /* 0x0000005ce7be7220 */ /* 0x040fe20000400000 */
[-C--:B------:R-:W-:Y:S01]  /*86f0*/  IADD3 R4, P2, PT, R34, R175.reuse, RZ ;  /* 0x000000af22047210 */ /* 0x080fe20007f5e0ff */
[C---:B------:R-:W-:Y:S01]  /*8700*/  FMUL R8, R231.reuse, R8 ;  /* 0x00000008e7087220 */ /* 0x040fe20000400000 */
[C---:B------:R-:W-:Y:S01]  /*8710*/  LEA R2, P3, R0.reuse, R175, 0x2 ;  /* 0x000000af00027211 */ /* 0x040fe200078610ff */
[----:B------:R-:W-:Y:S01]  /*8720*/  FMUL R9, R231, R9 ;  /* 0x00000009e7097220 */ /* 0x000fe20000400000 */
[----:B------:R-:W-:Y:S01]  /*8730*/  F2FP.F16.F32.PACK_AB R55, R7, R6 ;  /* 0x000000060737723e */ /* 0x000fe200000000ff */
[C---:B------:R-:W-:Y:S01]  /*8740*/  IMAD R92, R0.reuse, 0x6, RZ ;  /* 0x00000006005c7824 */ /* 0x040fe200078e02ff */
[-C--:B------:R-:W-:Y:S01]  /*8750*/  LEA.HI.X.SX32 R5, R0, R187.reuse, 0x1, P2 ;  /* 0x000000bb00057211 */ /* 0x080fe200010f0eff */
[----:B------:R-:W-:Y:S01]  /*8760*/  STG.E.U16 desc[UR16][R134.64], R35 ;  /* 0x0000002386007986 */ /* 0x000fe2000c101510 */
[----:B------:R-:W-:Y:S01]  /*8770*/  PRMT R7, R35, 0x7632, R7 ;  /* 0x0000763223077816 */ /* 0x000fe20000000007 */
[C---:B------:R-:W-:Y:S01]  /*8780*/  FMUL R232, R231.reuse, R56 ;  /* 0x00000038e7e87220 */ /* 0x040fe20000400000 */
[----:B------:R-:W-:Y:S01]  /*8790*/  LEA.HI.X.SX32 R3, R34, R187, 0x1, P3 ;  /* 0x000000bb22037211 */ /* 0x000fe200018f0eff */
[C---:B------:R-:W-:Y:S01]  /*87a0*/  FMUL R192, R231.reuse, R94 ;  /* 0x0000005ee7c07220 */ /* 0x040fe20000400000 */
[C---:B------:R-:W-:Y:S01]  /*87b0*/  FMUL R176, R231.reuse, R88 ;  /* 0x00000058e7b07220 */ /* 0x040fe20000400000 */
[----:B------:R0:W-:Y:S01]  /*87c0*/  STG.E.U16 desc[UR16][R4.64], R7 ;  /* 0x0000000704007986 */ /* 0x0001e2000c101510 */
[C---:B------:R-:W-:Y:S01]  /*87d0*/  LEA R56, R0.reuse, R0, 0x1 ;  /* 0x0000000000387211 */ /* 0x040fe200078e08ff */
[----:B------:R-:W-:Y:S01]  /*87e0*/  IMAD R94, R0, 0xa, RZ ;  /* 0x0000000a005e7824 */ /* 0x000fe200078e02ff */
[----:B------:R-:W-:Y:S01]  /*87f0*/  IADD3 R6, P1, PT, R92, R175, RZ ;  /* 0x000000af5c067210 */ /* 0x000fe20007f3e0ff */
[----:B------:R1:W-:Y:S01]  /*8800*/  STG.E.U16 desc[UR16][R2.64], R55 ;  /* 0x0000003702007986 */ /* 0x0003e2000c101510 */
[C---:B------:R-:W-:Y:S01]  /*8810*/  SHF.L.U32 R88, R0.reuse, 0x2, RZ ;  /* 0x0000000200587819 */ /* 0x040fe200000006ff */
[C---:B------:R-:W-:Y:S01]  /*8820*/  FMUL R188, R231.reuse, R90 ;  /* 0x0000005ae7bc7220 */ /* 0x040fe20000400000 */
[C---:B------:R-:W-:Y:S01]  /*8830*/  FMUL R10, R231.reuse, R10 ;  /* 0x0000000ae70a7220 */ /* 0x040fe20000400000 */
[C---:B------:R-:W-:Y:S01]  /*8840*/  FMUL R11, R231.reuse, R11 ;  /* 0x0000000be70b7220 */ /* 0x040fe20000400000 */
[----:B------:R-:W-:Y:S01]  /*8850*/  LEA R90, R0, R0, 0x2 ;  /* 0x00000000005a7211 */ /* 0x000fe200078e10ff */
[C---:B------:R-:W-:Y:S01]  /*8860*/  FMUL R12, R231.reuse, R12 ;  /* 0x0000000ce70c7220 */ /* 0x040fe20000400000 */
[----:B------:R-:W-:Y:S01]  /*8870*/  IADD3 R34, P3, PT, R94, R175, RZ ;  /* 0x000000af5e227210 */ /* 0x000fe20007f7e0ff */
[----:B------:R-:W-:Y:S01]  /*8880*/  FMUL R13, R231, R13 ;  /* 0x0000000de70d7220 */ /* 0x000fe20000400000 */
[----:B0-----:R-:W-:Y:S01]  /*8890*/  LEA.HI.X.SX32 R7, R56, R187, 0x1, P1 ;  /* 0x000000bb38077211 */ /* 0x001fe200008f0eff */
[C---:B------:R-:W-:Y:S01]  /*88a0*/  IMAD R56, R0.reuse, 0xc, RZ ;  /* 0x0000000c00387824 */ /* 0x040fe200078e02ff */
[----:B------:R-:W-:Y:S01]  /*88b0*/  PRMT R5, R55, 0x7632, R5 ;  /* 0x0000763237057816 */ /* 0x000fe20000000005 */
[----:B------:R-:W-:Y:S01]  /*88c0*/  FMUL R14, R231, R14 ;  /* 0x0000000ee70e7220 */ /* 0x000fe20000400000 */
[----:B-1----:R-:W-:Y:S01]  /*88d0*/  F2FP.F16.F32.PACK_AB R3, R9, R8 ;  /* 0x000000080903723e */ /* 0x002fe200000000ff */
[----:B------:R-:W-:Y:S01]  /*88e0*/  FMUL R15, R231, R15 ;  /* 0x0000000fe70f7220 */ /* 0x000fe20000400000 */
[----:B------:R-:W-:Y:S01]  /*88f0*/  LEA R8, P2, R0, R175, 0x3 ;  /* 0x000000af00087211 */ /* 0x000fe200078418ff */
[----:B------:R0:W-:Y:S01]  /*8900*/  STG.E.U16 desc[UR16][R6.64], R5 ;  /* 0x0000000506007986 */ /* 0x0001e2000c101510 */
[-C--:B------:R-:W-:Y:S01]  /*8910*/  LEA.HI.X.SX32 R35, R90, R187.reuse, 0x1, P3 ;  /* 0x000000bb5a237211 */ /* 0x080fe200018f0eff */
[----:B------:R-:W-:Y:S01]  /*8920*/  IMAD R90, R0, 0x14, RZ ;  /* 0x00000014005a7824 */ /* 0x000fe200078e02ff */
[----:B------:R-:W-:Y:S01]  /*8930*/  LEA.HI.X.SX32 R9, R88, R187, 0x1, P2 ;  /* 0x000000bb58097211 */ /* 0x000fe200010f0eff */
[----:B------:R-:W-:Y:S01]  /*8940*/  IMAD R88, R0, 0xe, RZ ;  /* 0x0000000e00587824 */ /* 0x000fe200078e02ff */
[----:B------:R-:W-:Y:S01]  /*8950*/  PRMT R55, R3, 0x7632, R55 ;  /* 0x0000763203377816 */ /* 0x000fe20000000037 */
[----:B------:R-:W-:Y:S01]  /*8960*/  FMUL R16, R231, R16 ;  /* 0x00000010e7107220 */ /* 0x000fe20000400000 */
[----:B------:R-:W-:Y:S01]  /*8970*/  F2FP.F16.F32.PACK_AB R11, R11, R10 ;  /* 0x0000000a0b0b723e */ /* 0x000fe200000000ff */
[----:B------:R1:W-:Y:S01]  /*8980*/  STG.E.U16 desc[UR16][R8.64], R3 ;  /* 0x0000000308007986 */ /* 0x0003e2000c101510 */
[----:B------:R-:W-:Y:S01]  /*8990*/  IADD3 R2, P1, PT, R56, R175, RZ ;  /* 0x000000af38027210 */ /* 0x000fe20007f3e0ff */
[C---:B------:R-:W-:Y:S01]  /*89a0*/  FMUL R17, R231.reuse, R17 ;  /* 0x00000011e7117220 */ /* 0x040fe20000400000 */
[----:B------:R-:W-:Y:S01]  /*89b0*/  LEA R10, R0, -R0, 0x3 ;  /* 0x80000000000a7211 */ /* 0x000fe200078e18ff */
[----:B------:R2:W-:Y:S01]  /*89c0*/  STG.E.U16 desc[UR16][R34.64], R55 ;  /* 0x0000003722007986 */ /* 0x0005e2000c101510 */
[-C--:B------:R-:W-:Y:S01]  /*89d0*/  IADD3 R4, P2, PT, R88, R175.reuse, RZ ;  /* 0x000000af58047210 */ /* 0x080fe20007f5e0ff */
[----:B------:R-:W-:Y:S01]  /*89e0*/  FMUL R194, R231, R96 ;  /* 0x00000060e7c27220 */ /* 0x000fe20000400000 */
[----:B------:R-:W-:Y:S01]  /*89f0*/  F2FP.F16.F32.PACK_AB R13, R13, R12 ;  /* 0x0000000c0d0d723e */ /* 0x000fe200000000ff */
[C---:B------:R-:W-:Y:S01]  /*8a00*/  IMAD R96, R0.reuse, 0x1a, RZ ;  /* 0x0000001a00607824 */ /* 0x040fe200078e02ff */
[C---:B------:R-:W-:Y:S01]  /*8a10*/  SHF.L.U32 R12, R0.reuse, 0x3, RZ ;  /* 0x00000003000c7819 */ /* 0x040fe200000006ff */
[C---:B------:R-:W-:Y:S01]  /*8a20*/  FMUL R196, R231.reuse, R98 ;  /* 0x00000062e7c47220 */ /* 0x040fe20000400000 */
[----:B0-----:R-:W-:Y:S01]  /*8a30*/  LEA R6, P3, R0, R175, 0x4 ;  /* 0x000000af00067211 */ /* 0x001fe200078620ff */
[----:B------:R-:W-:Y:S01]  /*8a40*/  FMUL R20, R231, R20 ;  /* 0x00000014e7147220 */ /* 0x000fe20000400000 */
[-C--:B-1----:R-:W-:Y:S01]  /*8a50*/  LEA.HI.X.SX32 R3, R92, R187.reuse, 0x1, P1 ;  /* 0x000000bb5c037211 */ /* 0x082fe200008f0eff */
[----:B------:R-:W-:Y:S01]  /*8a60*/  IMAD R92, R0, 0x16, RZ ;  /* 0x00000016005c7824 */ /* 0x000fe200078e02ff */
[----:B------:R-:W-:Y:S01]  /*8a70*/  LEA.HI.X.SX32 R5, R10, R187, 0x1, P2 ;  /* 0x000000bb0a057211 */ /* 0x000fe200010f0eff */
[----:B--2---:R-:W-:Y:S01]  /*8a80*/  IMAD R34, R0, 0x12, RZ ;  /* 0x0000001200227824 */ /* 0x004fe200078e02ff */
[----:B------:R-:W-:Y:S01]  /*8a90*/  IADD3 R10, P2, PT, R90, R175, RZ ;  /* 0x000000af5a0a7210 */ /* 0x000fe20007f5e0ff */
[----:B------:R0:W-:Y:S01]  /*8aa0*/  STG.E.U16 desc[UR16][R2.64], R11 ;  /* 0x0000000b02007986 */ /* 0x0001e2000c101510 */
[----:B------:R-:W-:Y:S01]  /*8ab0*/  PRMT R9, R11, 0x7632, R9 ;  /* 0x000076320b097816 */ /* 0x000fe20000000009 */
[C---:B------:R-:W-:Y:S01]  /*8ac0*/  FMUL R21, R231.reuse, R21 ;  /* 0x00000015e7157220 */ /* 0x040fe20000400000 */
[----:B------:R-:W-:Y:S01]  /*8ad0*/  LEA.HI.X.SX32 R7, R12, R187, 0x1, P3 ;  /* 0x000000bb0c077211 */ /* 0x000fe200018f0eff */
[C---:B------:R-:W-:Y:S01]  /*8ae0*/  IMAD R98, R0.reuse, 0x1c, RZ ;  /* 0x0000001c00627824 */ /* 0x040fe200078e02ff */
[----:B------:R-:W-:Y:S01]  /*8af0*/  LEA R12, R0, R0, 0x3 ;  /* 0x00000000000c7211 */ /* 0x000fe200078e18ff */
[----:B------:R1:W-:Y:S01]  /*8b00*/  STG.E.U16 desc[UR16][R4.64], R9 ;  /* 0x0000000904007986 */ /* 0x0003e2000c101510 */
[----:B------:R-:W-:Y:S01]  /*8b10*/  IADD3 R8, P1, PT, R34, R175, RZ ;  /* 0x000000af22087210 */ /* 0x000fe20007f3e0ff */
[----:B------:R-:W-:Y:S01]  /*8b20*/  FMUL R18, R231, R18 ;  /* 0x00000012e7127220 */ /* 0x000fe20000400000 */
[----:B------:R-:W-:Y:S01]  /*8b30*/  F2FP.F16.F32.PACK_AB R15, R15, R14 ;  /* 0x0000000e0f0f723e */ /* 0x000fe200000000ff */
[----:B------:R-:W-:Y:S01]  /*8b40*/  IMAD R14, R0, 0xb, RZ ;  /* 0x0000000b000e7824 */ /* 0x000fe200078e02ff */
[----:B------:R2:W-:Y:S01]  /*8b50*/  STG.E.U16 desc[UR16][R6.64], R13 ;  /* 0x0000000d06007986 */ /* 0x0005e2000c101510 */
[----:B0-----:R-:W-:Y:S01]  /*8b60*/  LEA.HI.X.SX32 R11, R94, R187, 0x1, P2 ;  /* 0x000000bb5e0b7211 */ /* 0x001fe200010f0eff */
[----:B------:R-:W-:Y:S01]  /*8b70*/  IMAD R94, R0, 0x18, RZ ;  /* 0x00000018005e7824 */ /* 0x000fe200078e02ff */
[----:B------:R-:W-:Y:S01]  /*8b80*/  IADD3 R2, P3, PT, R92, R175, RZ ;  /* 0x000000af5c027210 */ /* 0x000fe20007f7e0ff */
[----:B------:R-:W-:Y:S01]  /*8b90*/  FMUL R19, R231, R19 ;  /* 0x00000013e7137220 */ /* 0x000fe20000400000 */
[----:B------:R-:W-:Y:S01]  /*8ba0*/  F2FP.F16.F32.PACK_AB R16, R17, R16 ;  /* 0x000000101110723e */ /* 0x000fe200000000ff */
[----:B------:R-:W-:Y:S01]  /*8bb0*/  FMUL R198, R231, R100 ;  /* 0x00000064e7c67220 */ /* 0x000fe20000400000 */
[----:B-1----:R-:W-:Y:S01]  /*8bc0*/  LEA.HI.X.SX32 R9, R12, R187, 0x1, P1 ;  /* 0x000000bb0c097211 */ /* 0x002fe200008f0eff */
[----:B------:R-:W-:Y:S01]  /*8bd0*/  IMAD R12, R0, 0xd, RZ ;  /* 0x0000000d000c7824 */ /* 0x000fe200078e02ff */
[----:B------:R-:W-:Y:S01]  /*8be0*/  PRMT R5, R13, 0x7632, R5 ;  /* 0x000076320d057816 */ /* 0x000fe20000000005 */
[----:B------:R-:W-:Y:S01]  /*8bf0*/  FMUL R200, R231, R102 ;  /* 0x00000066e7c87220 */ /* 0x000fe20000400000 */
[----:B------:R-:W-:Y:S01]  /*8c00*/  IADD3 R4, P1, PT, R94, R175, RZ ;  /* 0x000000af5e047210 */ /* 0x000fe20007f3e0ff */
[----:B------:R-:W-:Y:S01]  /*8c10*/  IMAD R100, R0, 0x24, RZ ;  /* 0x0000002400647824 */ /* 0x000fe200078e02ff */
[----:B------:R-:W-:Y:S01]  /*8c20*/  LEA.HI.X.SX32 R3, R14, R187, 0x1, P3 ;  /* 0x000000bb0e037211 */ /* 0x000fe200018f0eff */
[----:B------:R0:W-:Y:S01]  /*8c30*/  STG.E.U16 desc[UR16][R8.64], R5 ;  /* 0x0000000508007986 */ /* 0x0001e2000c101510 */
[----:B--2---:R-:W-:Y:S01]  /*8c40*/  PRMT R7, R15, 0x7632, R7 ;  /* 0x000076320f077816 */ /* 0x004fe20000000007 */
[----:B------:R-:W-:Y:S01]  /*8c50*/  FMUL R22, R231, R22 ;  /* 0x00000016e7167220 */ /* 0x000fe20000400000 */
[----:B------:R-:W-:Y:S01]  /*8c60*/  IADD3 R6, P2, PT, R96, R175, RZ ;  /* 0x000000af60067210 */ /* 0x000fe20007f5e0ff */
[----:B------:R1:W-:Y:S01]  /*8c70*/  STG.E.U16 desc[UR16][R10.64], R15 ;  /* 0x0000000f0a007986 */ /* 0x0003e2000c101510 */
[----:B------:R-:W-:Y:S01]  /*8c80*/  F2FP.F16.F32.PACK_AB R21, R21, R20 ;  /* 0x000000141515723e */ /* 0x000fe200000000ff */
[C---:B------:R-:W-:Y:S01]  /*8c90*/  IMAD R20, R0.reuse, 0x22, RZ ;  /* 0x0000002200147824 */ /* 0x040fe200078e02ff */
[----:B------:R-:W-:Y:S01]  /*8ca0*/  F2FP.F16.F32.PACK_AB R18, R19, R18 ;  /* 0x000000121312723e */ /* 0x000fe200000000ff */
[----:B------:R2:W-:Y:S01]  /*8cb0*/  STG.E.U16 desc[UR16][R2.64], R7 ;  /* 0x0000000702007986 */ /* 0x0005e2000c101510 */
[----:B------:R-:W-:Y:S01]  /*8cc0*/  SHF.L.U32 R14, R0, 0x4, RZ ;  /* 0x00000004000e7819 */ /* 0x000fe200000006ff */
[C---:B------:R-:W-:Y:S01]  /*8cd0*/  FMUL R23, R231.reuse, R23 ;  /* 0x00000017e7177220 */ /* 0x040fe20000400000 */
[C---:B------:R-:W-:Y:S01]  /*8ce0*/  FMUL R24, R231.reuse, R24 ;  /* 0x00000018e7187220 */ /* 0x040fe20000400000 */
[----:B0-----:R-:W-:Y:S01]  /*8cf0*/  LEA.HI.X.SX32 R5, R56, R187, 0x1, P1 ;  /* 0x000000bb38057211 */ /* 0x001fe200008f0eff */
[----:B------:R-:W-:Y:S01]  /*8d00*/  IMAD R56, R0, 0x1e, RZ ;  /* 0x0000001e00387824 */ /* 0x000fe200078e02ff */
[----:B------:R-:W-:Y:S01]  /*8d10*/  IADD3 R8, P3, PT, R98, R175, RZ ;  /* 0x000000af62087210 */ /* 0x000fe20007f7e0ff */
[C---:B------:R-:W-:Y:S01]  /*8d20*/  FMUL R25, R231.reuse, R25 ;  /* 0x00000019e7197220 */ /* 0x040fe20000400000 */
[----:B-1----:R-:W-:Y:S01]  /*8d30*/  PRMT R11, R16, 0x7632, R11 ;  /* 0x00007632100b7816 */ /* 0x002fe2000000000b */
[C---:B------:R-:W-:Y:S01]  /*8d40*/  FMUL R204, R231.reuse, R106 ;  /* 0x0000006ae7cc7220 */ /* 0x040fe20000400000 */
[-C--:B------:R-:W-:Y:S01]  /*8d50*/  LEA.HI.X.SX32 R9, R88, R187.reuse, 0x1, P3 ;  /* 0x000000bb58097211 */ /* 0x080fe200018f0eff */
[----:B------:R-:W-:Y:S01]  /*8d60*/  IMAD R102, R0, 0x26, RZ ;  /* 0x0000002600667824 */ /* 0x000fe200078e02ff */
[----:B--2---:R-:W-:Y:S01]  /*8d70*/  PRMT R3, R16, 0x7610, R3 ;  /* 0x0000761010037816 */ /* 0x004fe20000000003 */
[----:B------:R-:W-:Y:S01]  /*8d80*/  IMAD R106, R0, 0x28, RZ ;  /* 0x00000028006a7824 */ /* 0x000fe200078e02ff */
[----:B------:R-:W-:Y:S01]  /*8d90*/  LEA.HI.X.SX32 R7, R12, R187, 0x1, P2 ;  /* 0x000000bb0c077211 */ /* 0x000fe200010f0eff */
[C---:B------:R-:W-:Y:S01]  /*8da0*/  FMUL R208, R231.reuse, R110 ;  /* 0x0000006ee7d07220 */ /* 0x040fe20000400000 */
[----:B------:R-:W-:Y:S01]  /*8db0*/  LEA R12, R0, -R0, 0x4 ;  /* 0x80000000000c7211 */ /* 0x000fe200078e20ff */
[----:B------:R0:W-:Y:S01]  /*8dc0*/  STG.E.U16 desc[UR16][R4.64], R3 ;  /* 0x0000000304007986 */ /* 0x0001e2000c101510 */
[-C--:B------:R-:W-:Y:S01]  /*8dd0*/  IADD3 R2, P1, PT, R56, R175.reuse, RZ ;  /* 0x000000af38027210 */ /* 0x080fe20007f3e0ff */
[----:B------:R-:W-:Y:S01]  /*8de0*/  FMUL R212, R231, R114 ;  /* 0x00000072e7d47220 */ /* 0x000fe20000400000 */
[C---:B------:R-:W-:Y:S01]  /*8df0*/  LEA R10, P2, R0.reuse, R175, 0x5 ;  /* 0x000000af000a7211 */ /* 0x040fe200078428ff */
[----:B------:R1:W-:Y:S01]  /*8e00*/  STG.E.U16 desc[UR16][R6.64], R11 ;  /* 0x0000000b06007986 */ /* 0x0003e2000c101510 */
[C---:B------:R-:W-:Y:S01]  /*8e10*/  LEA R16, R0.reuse, R0, 0x4 ;  /* 0x0000000000107211 */ /* 0x040fe200078e20ff */
[C---:B------:R-:W-:Y:S01]  /*8e20*/  IMAD R110, R0.reuse, 0x2c, RZ ;  /* 0x0000002c006e7824 */ /* 0x040fe200078e02ff */
[----:B------:R-:W-:Y:S01]  /*8e30*/  F2FP.F16.F32.PACK_AB R22, R23, R22 ;  /* 0x000000161716723e */ /* 0x000fe200000000ff */
[----:B------:R2:W-:Y:S01]  /*8e40*/  STG.E.U16 desc[UR16][R8.64], R18 ;  /* 0x0000001208007986 */ /* 0x0005e2000c101510 */
[----:B------:R-:W-:Y:S01]  /*8e50*/  F2FP.F16.F32.PACK_AB R25, R25, R24 ;  /* 0x000000181919723e */ /* 0x000fe200000000ff */
[----:B------:R-:W-:-:S02]  /*8e60*/  IMAD R24, R0, 0x2a, RZ ;  /* 0x0000002a00187824 */ /* 0x000fc400078e02ff */
[C---:B------:R-:W-:Y:S01]  /*8e70*/  FMUL R26, R231.reuse, R26 ;  /* 0x0000001ae71a7220 */ /* 0x040fe20000400000 */
[----:B0-----:R-:W-:Y:S01]  /*8e80*/  IADD3 R4, P3, PT, R20, R175, RZ ;  /* 0x000000af14047210 */ /* 0x001fe20007f7e0ff */
[C---:B------:R-:W-:Y:S01]  /*8e90*/  FMUL R27, R231.reuse, R27 ;  /* 0x0000001be71b7220 */ /* 0x040fe20000400000 */
[-C--:B------:R-:W-:Y:S01]  /*8ea0*/  LEA.HI.X.SX32 R3, R12, R187.reuse, 0x1, P1 ;  /* 0x000000bb0c037211 */ /* 0x080fe200008f0eff */
[----:B------:R-:W-:Y:S01]  /*8eb0*/  IMAD R12, R0, 0x13, RZ ;  /* 0x00000013000c7824 */ /* 0x000fe200078e02ff */
[----:B-1----:R-:W-:Y:S01]  /*8ec0*/  PRMT R7, R18, 0x7632, R7 ;  /* 0x0000763212077816 */ /* 0x002fe20000000007 */
[----:B------:R-:W-:Y:S01]  /*8ed0*/  IMAD R114, R0, 0x2e, RZ ;  /* 0x0000002e00727824 */ /* 0x000fe200078e02ff */
[-C--:B------:R-:W-:Y:S01]  /*8ee0*/  LEA.HI.X.SX32 R11, R14, R187.reuse, 0x1, P2 ;  /* 0x000000bb0e0b7211 */ /* 0x080fe200010f0eff */
[----:B------:R-:W-:Y:S01]  /*8ef0*/  FMUL R216, R231, R118 ;  /* 0x00000076e7d87220 */ /* 0x000fe20000400000 */
[----:B------:R-:W-:Y:S01]  /*8f00*/  LEA.HI.X.SX32 R5, R16, R187, 0x1, P3 ;  /* 0x000000bb10057211 */ /* 0x000fe200018f0eff */
[----:B------:R0:W-:Y:S01]  /*8f10*/  STG.E.U16 desc[UR16][R2.64], R7 ;  /* 0x0000000702007986 */ /* 0x0001e2000c101510 */
[----:B--2---:R-:W-:Y:S01]  /*8f20*/  PRMT R9, R21, 0x7632, R9 ;  /* 0x0000763215097816 */ /* 0x004fe20000000009 */
[----:B------:R-:W-:Y:S01]  /*8f30*/  IMAD R14, R0, 0x17, RZ ;  /* 0x00000017000e7824 */ /* 0x000fe200078e02ff */
[-C--:B------:R-:W-:Y:S01]  /*8f40*/  IADD3 R6, P1, PT, R100, R175.reuse, RZ ;  /* 0x000000af64067210 */ /* 0x080fe20007f3e0ff */
[----:B------:R-:W-:Y:S01]  /*8f50*/  STG.E.U16 desc[UR16][R10.64], R21 ;  /* 0x000000150a007986 */ /* 0x000fe2000c101510 */
[----:B------:R-:W-:Y:S01]  /*8f60*/  IADD3 R8, P2, PT, R102, R175, RZ ;  /* 0x000000af66087210 */ /* 0x000fe20007f5e0ff */
[C---:B------:R-:W-:Y:S01]  /*8f70*/  IMAD R118, R0.reuse, 0x30, RZ ;  /* 0x0000003000767824 */ /* 0x040fe200078e02ff */
[----:B------:R-:W-:Y:S01]  /*8f80*/  F2FP.F16.F32.PACK_AB R26, R27, R26 ;  /* 0x0000001a1b1a723e */ /* 0x000fe200000000ff */
[----:B------:R1:W-:Y:S01]  /*8f90*/  STG.E.U16 desc[UR16][R4.64], R9 ;  /* 0x0000000904007986 */ /* 0x0003e2000c101510 */
[C---:B------:R-:W-:Y:S01]  /*8fa0*/  FMUL R28, R231.reuse, R28 ;  /* 0x0000001ce71c7220 */ /* 0x040fe20000400000 */
[C---:B------:R-:W-:Y:S01]  /*8fb0*/  FMUL R29, R231.reuse, R29 ;  /* 0x0000001de71d7220 */ /* 0x040fe20000400000 */
[----:B------:R-:W-:Y:S01]  /*8fc0*/  IMAD R18, R0, 0x34, RZ ;  /* 0x0000003400127824 */ /* 0x000fe200078e02ff */
[----:B0-----:R-:W-:Y:S01]  /*8fd0*/  IADD3 R2, P3, PT, R106, R175, RZ ;  /* 0x000000af6a027210 */ /* 0x001fe20007f7e0ff */
[C---:B------:R-:W-:Y:S01]  /*8fe0*/  FMUL R30, R231.reuse, R30 ;  /* 0x0000001ee71e7220 */ /* 0x040fe20000400000 */
[----:B------:R-:W-:Y:S01]  /*8ff0*/  LEA.HI.X.SX32 R7, R34, R187, 0x1, P1 ;  /* 0x000000bb22077211 */ /* 0x000fe200008f0eff */
[C---:B------:R-:W-:Y:S01]  /*9000*/  FMUL R31, R231.reuse, R31 ;  /* 0x0000001fe71f7220 */ /* 0x040fe20000400000 */
[-C--:B------:R-:W-:Y:S01]  /*9010*/  LEA.HI.X.SX32 R3, R90, R187.reuse, 0x1, P3 ;  /* 0x000000bb5a037211 */ /* 0x080fe200018f0eff */
[----:B------:R-:W-:Y:S01]  /*9020*/  FMUL R32, R231, R32 ;  /* 0x00000020e7207220 */ /* 0x000fe20000400000 */
[----:B------:R-:W-:Y:S01]  /*9030*/  F2FP.F16.F32.PACK_AB R28, R29, R28 ;  /* 0x0000001c1d1c723e */ /* 0x000fe200000000ff */
[----:B------:R0:W-:Y:S01]  /*9040*/  STG.E.U16 desc[UR16][R6.64], R22 ;  /* 0x0000001606007986 */ /* 0x0001e2000c101510 */
[----:B-1----:R-:W-:Y:S01]  /*9050*/  LEA.HI.X.SX32 R9, R12, R187, 0x1, P2 ;  /* 0x000000bb0c097211 */ /* 0x002fe200010f0eff */
[----:B------:R-:W-:Y:S01]  /*9060*/  IMAD R12, R0, 0x15, RZ ;  /* 0x00000015000c7824 */ /* 0x000fe200078e02ff */
[----:B------:R-:W-:Y:S01]  /*9070*/  PRMT R5, R22, 0x7632, R5 ;  /* 0x0000763216057816 */ /* 0x000fe20000000005 */
[----:B------:R-:W-:Y:S01]  /*9080*/  FMUL R33, R231, R33 ;  /* 0x00000021e7217220 */ /* 0x000fe20000400000 */
[-C--:B------:R-:W-:Y:S01]  /*9090*/  IADD3 R4, P1, PT, R24, R175.reuse, RZ ;  /* 0x000000af18047210 */ /* 0x080fe20007f3e0ff */
[----:B------:R-:W-:Y:S01]  /*90a0*/  IMAD R16, R0, 0x1d, RZ ;  /* 0x0000001d00107824 */ /* 0x000fe200078e02ff */
[----:B------:R-:W-:Y:S01]  /*90b0*/  IADD3 R10, P2, PT, R110, R175, RZ ;  /* 0x000000af6e0a7210 */ /* 0x000fe20007f5e0ff */
[----:B------:R1:W-:Y:S01]  /*90c0*/  STG.E.U16 desc[UR16][R8.64], R5 ;  /* 0x0000000508007986 */ /* 0x0003e2000c101510 */
[----:B------:R-:W-:Y:S01]  /*90d0*/  F2FP.F16.F32.PACK_AB R31, R31, R30 ;  /* 0x0000001e1f1f723e */ /* 0x000fe200000000ff */
[----:B------:R-:W-:Y:S01]  /*90e0*/  IMAD R30, R0, 0x3a, RZ ;  /* 0x0000003a001e7824 */ /* 0x000fe200078e02ff */
[----:B------:R-:W-:Y:S01]  /*90f0*/  LEA.HI.X.SX32 R11, R92, R187, 0x1, P2 ;  /* 0x000000bb5c0b7211 */ /* 0x000fe200010f0eff */
[----:B------:R2:W-:Y:S01]  /*9100*/  STG.E.U16 desc[UR16][R2.64], R25 ;  /* 0x0000001902007986 */ /* 0x0005e2000c101510 */
[----:B0-----:R-:W-:Y:S01]  /*9110*/  IADD3 R6, P3, PT, R114, R175, RZ ;  /* 0x000000af72067210 */ /* 0x001fe20007f7e0ff */
[C---:B------:R-:W-:Y:S01]  /*9120*/  IMAD R22, R0.reuse, 0x36, RZ ;  /* 0x0000003600167824 */ /* 0x040fe200078e02ff */
[----:B------:R-:W-:Y:S01]  /*9130*/  F2FP.F16.F32.PACK_AB R32, R33, R32 ;  /* 0x000000202120723e */ /* 0x000fe200000000ff */
[----:B------:R-:W-:Y:S01]  /*9140*/  IMAD R34, R0, 0x3c, RZ ;  /* 0x0000003c00227824 */ /* 0x000fe200078e02ff */
[-C--:B------:R-:W-:Y:S01]  /*9150*/  LEA.HI.X.SX32 R7, R14, R187.reuse, 0x1, P3 ;  /* 0x000000bb0e077211 */ /* 0x080fe200018f0eff */
[----:B------:R-:W-:Y:S01]  /*9160*/  IMAD R14, R0, 0x19, RZ ;  /* 0x00000019000e7824 */ /* 0x000fe200078e02ff */
[----:B------:R-:W-:Y:S01]  /*9170*/  PRMT R13, R32, 0x7632, R13 ;  /* 0x00007632200d7816 */ /* 0x000fe2000000000d */
[C---:B------:R-:W-:Y:S01]  /*9180*/  FMUL R36, R231.reuse, R36 ;  /* 0x00000024e7247220 */ /* 0x040fe20000400000 */
[----:B-1----:R-:W-:Y:S01]  /*9190*/  LEA.HI.X.SX32 R5, R12, R187, 0x1, P1 ;  /* 0x000000bb0c057211 */ /* 0x002fe200008f0eff */
[----:B------:R-:W-:Y:S01]  /*91a0*/  IMAD R12, R0, 0x32, RZ ;  /* 0x00000032000c7824 */ /* 0x000fe200078e02ff */
[----:B------:R-:W-:Y:S01]  /*91b0*/  PRMT R9, R26, 0x7632, R9 ;  /* 0x000076321a097816 */ /* 0x000fe20000000009 */
[----:B------:R-:W-:Y:S01]  /*91c0*/  FMUL R37, R231, R37 ;  /* 0x00000025e7257220 */ /* 0x000fe20000400000 */
[----:B--2---:R-:W-:Y:S01]  /*91d0*/  PRMT R3, R25, 0x7632, R3 ;  /* 0x0000763219037816 */ /* 0x004fe20000000003 */
[----:B------:R-:W-:Y:S01]  /*91e0*/  IMAD R90, R0, 0x44, RZ ;  /* 0x00000044005a7824 */ /* 0x000fe200078e02ff */
[-C--:B------:R-:W-:Y:S01]  /*91f0*/  IADD3 R2, P1, PT, R118, R175.reuse, RZ ;  /* 0x000000af76027210 */ /* 0x080fe20007f3e0ff */
[----:B------:R-:W-:Y:S01]  /*9200*/  FMUL R38, R231, R38 ;  /* 0x00000026e7267220 */ /* 0x000fe20000400000 */
[----:B------:R-:W-:Y:S01]  /*9210*/  IADD3 R8, P2, PT, R12, R175, RZ ;  /* 0x000000af0c087210 */ /* 0x000fe20007f5e0ff */
[----:B------:R0:W-:Y:S01]  /*9220*/  STG.E.U16 desc[UR16][R4.64], R3 ;  /* 0x0000000304007986 */ /* 0x0001e2000c101510 */
[----:B------:R-:W-:Y:S01]  /*9230*/  F2FP.F16.F32.PACK_AB R136, R137, R136 ;  /* 0x000000888988723e */ /* 0x000fe200000000ff */
[----:B------:R-:W-:Y:S01]  /*9240*/  FMUL R39, R231, R39 ;  /* 0x00000027e7277220 */ /* 0x000fe20000400000 */
[----:B------:R-:W-:Y:S01]  /*9250*/  F2FP.F16.F32.PACK_AB R36, R37, R36 ;  /* 0x000000242524723e */ /* 0x000fe200000000ff */
[----:B------:R1:W-:Y:S01]  /*9260*/  STG.E.U16 desc[UR16][R10.64], R26 ;  /* 0x0000001a0a007986 */ /* 0x0003e2000c101510 */
[----:B------:R-:W-:-:S02]  /*9270*/  IMAD R88, R0, 0x48, RZ ;  /* 0x0000004800587824 */ /* 0x000fc400078e02ff */
[----:B------:R-:W-:Y:S01]  /*9280*/  FMUL R40, R231, R40 ;  /* 0x00000028e7287220 */ /* 0x000fe20000400000 */
[----:B------:R-:W-:Y:S01]  /*9290*/  F2FP.F16.F32.PACK_AB R38, R39, R38 ;  /* 0x000000262726723e */ /* 0x000fe200000000ff */
[----:B------:R2:W-:Y:S01]  /*92a0*/  STG.E.U16 desc[UR16][R6.64], R9 ;  /* 0x0000000906007986 */ /* 0x0005e2000c101510 */
[C---:B------:R-:W-:Y:S01]  /*92b0*/  FMUL R41, R231.reuse, R41 ;  /* 0x00000029e7297220 */ /* 0x040fe20000400000 */
[----:B------:R-:W-:Y:S02]  /*92c0*/  IMAD R92, R0, 0x4a, RZ ;  /* 0x0000004a005c7824 */ /* 0x000fe400078e02ff */
[C---:B------:R-:W-:Y:S01]  /*92d0*/  FMUL R42, R231.reuse, R42 ;  /* 0x0000002ae72a7220 */ /* 0x040fe20000400000 */
[----:B0-----:R-:W-:Y:S01]  /*92e0*/  IADD3 R4, P3, PT, R18, R175, RZ ;  /* 0x000000af12047210 */ /* 0x001fe20007f7e0ff */
[----:B------:R-:W-:Y:S01]  /*92f0*/  FMUL R43, R231, R43 ;  /* 0x0000002be72b7220 */ /* 0x000fe20000400000 */
[-C--:B------:R-:W-:Y:S01]  /*9300*/  LEA.HI.X.SX32 R3, R94, R187.reuse, 0x1, P1 ;  /* 0x000000bb5e037211 */ /* 0x080fe200008f0eff */
[----:B------:R-:W-:Y:S01]  /*9310*/  IMAD R94, R0, 0x42, RZ ;  /* 0x00000042005e7824 */ /* 0x000fe200078e02ff */
[-C--:B------:R-:W-:Y:S01]  /*9320*/  LEA.HI.X.SX32 R5, R96, R187.reuse, 0x1, P3 ;  /* 0x000000bb60057211 */ /* 0x080fe200018f0eff */
[----:B-1----:R-:W-:Y:S01]  /*9330*/  IMAD R26, R0, 0x38, RZ ;  /* 0x00000038001a7824 */ /* 0x002fe200078e02ff */
[----:B------:R-:W-:Y:S01]  /*9340*/  F2FP.F16.F32.PACK_AB R40, R41, R40 ;  /* 0x000000282928723e */ /* 0x000fe200000000ff */
[----:B------:R0:W-:Y:S01]  /*9350*/  STG.E.U16 desc[UR16][R2.64], R28 ;  /* 0x0000001c02007986 */ /* 0x0001e2000c101510 */
[----:B--2---:R-:W-:Y:S01]  /*9360*/  LEA.HI.X.SX32 R9, R14, R187, 0x1, P2 ;  /* 0x000000bb0e097211 */ /* 0x004fe200010f0eff */
[----:B------:R-:W-:Y:S01]  /*9370*/  IMAD R14, R0, 0x1b, RZ ;  /* 0x0000001b000e7824 */ /* 0x000fe200078e02ff */
[----:B------:R-:W-:Y:S01]  /*9380*/  PRMT R7, R28, 0x7632, R7 ;  /* 0x000076321c077816 */ /* 0x000fe20000000007 */
[----:B------:R-:W-:Y:S01]  /*9390*/  IMAD R96, R0, 0x4c, RZ ;  /* 0x0000004c00607824 */ /* 0x000fe200078e02ff */
[-C--:B------:R-:W-:Y:S01]  /*93a0*/  IADD3 R6, P1, PT, R22, R175.reuse, RZ ;  /* 0x000000af16067210 */ /* 0x080fe20007f3e0ff */
[C---:B------:R-:W-:Y:S01]  /*93b0*/  FMUL R202, R231.reuse, R104 ;  /* 0x00000068e7ca7220 */ /* 0x040fe20000400000 */
[----:B------:R-:W-:Y:S01]  /*93c0*/  IADD3 R10, P2, PT, R26, R175, RZ ;  /* 0x000000af1a0a7210 */ /* 0x000fe20007f5e0ff */
[----:B------:R1:W-:Y:S01]  /*93d0*/  STG.E.U16 desc[UR16][R8.64], R7 ;  /* 0x0000000708007986 */ /* 0x0003e2000c101510 */
[C---:B------:R-:W-:Y:S01]  /*93e0*/  FMUL R206, R231.reuse, R108 ;  /* 0x0000006ce7ce7220 */ /* 0x040fe20000400000 */
[----:B------:R-:W-:Y:S01]  /*93f0*/  IMAD R104, R0, 0x50, RZ ;  /* 0x0000005000687824 */ /* 0x000fe200078e02ff */
[----:B------:R-:W-:Y:S01]  /*9400*/  LEA.HI.X.SX32 R11, R98, R187, 0x1, P2 ;  /* 0x000000bb620b7211 */ /* 0x000fe200010f0eff */
[----:B------:R2:W-:Y:S01]  /*9410*/  STG.E.U16 desc[UR16][R4.64], R31 ;  /* 0x0000001f04007986 */ /* 0x0005e2000c101510 */
[----:B0-----:R-:W-:Y:S01]  /*9420*/  IADD3 R2, P3, PT, R30, R175, RZ ;  /* 0x000000af1e027210 */ /* 0x001fe20007f7e0ff */
[C---:B------:R-:W-:Y:S01]  /*9430*/  FMUL R44, R231.reuse, R44 ;  /* 0x0000002ce72c7220 */ /* 0x040fe20000400000 */
[----:B------:R-:W-:Y:S01]  /*9440*/  FMUL R45, R231, R45 ;  /* 0x0000002de72d7220 */ /* 0x000fe20000400000 */
[----:B------:R-:W-:Y:S01]  /*9450*/  F2FP.F16.F32.PACK_AB R42, R43, R42 ;  /* 0x0000002a2b2a723e */ /* 0x000fe200000000ff */
[----:B------:R-:W-:Y:S01]  /*9460*/  IMAD R108, R0, 0x52, RZ ;  /* 0x00000052006c7824 */ /* 0x000fe200078e02ff */
[-C--:B------:R-:W-:Y:S01]  /*9470*/  LEA.HI.X.SX32 R3, R16, R187.reuse, 0x1, P3 ;  /* 0x000000bb10037211 */ /* 0x080fe200018f0eff */
[C---:B------:R-:W-:Y:S01]  /*9480*/  FMUL R210, R231.reuse, R112 ;  /* 0x00000070e7d27220 */ /* 0x040fe20000400000 */
[----:B-1----:R-:W-:Y:S01]  /*9490*/  LEA.HI.X.SX32 R7, R14, R187, 0x1, P1 ;  /* 0x000000bb0e077211 */ /* 0x002fe200008f0eff */
[----:B------:R-:W-:Y:S01]  /*94a0*/  FMUL R214, R231, R116 ;  /* 0x00000074e7d67220 */ /* 0x000fe20000400000 */
[----:B------:R-:W-:Y:S01]  /*94b0*/  PRMT R9, R31, 0x7632, R9 ;  /* 0x000076321f097816 */ /* 0x000fe20000000009 */
[----:B------:R-:W-:Y:S01]  /*94c0*/  IMAD R112, R0, 0x54, RZ ;  /* 0x0000005400707824 */ /* 0x000fe200078e02ff */
[-C--:B------:R-:W-:Y:S01]  /*94d0*/  IADD3 R8, P1, PT, R34, R175.reuse, RZ ;  /* 0x000000af22087210 */ /* 0x080fe20007f3e0ff */
[C---:B--2---:R-:W-:Y:S01]  /*94e0*/  IMAD R5, R0.reuse, 0x3e, RZ ;  /* 0x0000003e00057824 */ /* 0x044fe200078e02ff */
[C---:B------:R-:W-:Y:S01]  /*94f0*/  LEA R4, R0.reuse, -R0, 0x5 ;  /* 0x8000000000047211 */ /* 0x040fe200078e28ff */
[----:B------:R0:W-:Y:S01]  /*9500*/  STG.E.U16 desc[UR16][R6.64], R9 ;  /* 0x0000000906007986 */ /* 0x0001e2000c101510 */
[----:B------:R-:W-:Y:S01]  /*9510*/  SHF.L.U32 R16, R0, 0x5, RZ ;  /* 0x0000000500107819 */ /* 0x000fe200000006ff */
[----:B------:R-:W-:Y:S01]  /*9520*/  FMUL R46, R231, R46 ;  /* 0x0000002ee72e7220 */ /* 0x000fe20000400000 */
[----:B------:R-:W-:Y:S01]  /*9530*/  IADD3 R14, P2, PT, R5, R175, RZ ;  /* 0x000000af050e7210 */ /* 0x000fe20007f5e0ff */
[----:B------:R1:W-:Y:S01]  /*9540*/  STG.E.U16 desc[UR16][R10.64], R32 ;  /* 0x000000200a007986 */ /* 0x0003e2000c101510 */
[----:B------:R-:W-:Y:S01]  /*9550*/  F2FP.F16.F32.PACK_AB R44, R45, R44 ;  /* 0x0000002c2d2c723e */ /* 0x000fe200000000ff */
[C---:B------:R-:W-:Y:S01]  /*9560*/  FMUL R47, R231.reuse, R47 ;  /* 0x0000002fe72f7220 */ /* 0x040fe20000400000 */
[----:B------:R-:W-:Y:S01]  /*9570*/  LEA.HI.X.SX32 R15, R4, R187, 0x1, P2 ;  /* 0x000000bb040f7211 */ /* 0x000fe200010f0eff */
[----:B------:R2:W-:Y:S01]  /*9580*/  STG.E.U16 desc[UR16][R2.64], R13 ;  /* 0x0000000d02007986 */ /* 0x0005e2000c101510 */
[C---:B------:R-:W-:Y:S01]  /*9590*/  LEA R4, R0.reuse, R0, 0x5 ;  /* 0x0000000000047211 */ /* 0x040fe200078e28ff */
[C---:B------:R-:W-:Y:S01]  /*95a0*/  FMUL R218, R231.reuse, R120 ;  /* 0x00000078e7da7220 */ /* 0x040fe20000400000 */
[C---:B------:R-:W-:Y:S01]  /*95b0*/  IMAD R116, R0.reuse, 0x56, RZ ;  /* 0x0000005600747824 */ /* 0x040fe200078e02ff */
[C---:B0-----:R-:W-:Y:S01]  /*95c0*/  LEA R6, P3, R0.reuse, R175, 0x6 ;  /* 0x000000af00067211 */ /* 0x041fe200078630ff */
[----:B------:R-:W-:Y:S01]  /*95d0*/  IMAD R120, R0, 0x58, RZ ;  /* 0x0000005800787824 */ /* 0x000fe200078e02ff */
[-C--:B------:R-:W-:Y:S01]  /*95e0*/  LEA.HI.X.SX32 R9, R56, R187.reuse, 0x1, P1 ;  /* 0x000000bb38097211 */ /* 0x080fe200008f0eff */
[----:B------:R-:W-:Y:S01]  /*95f0*/  IMAD R56, R0, 0x46, RZ ;  /* 0x0000004600387824 */ /* 0x000fe200078e02ff */
[----:B------:R-:W-:Y:S01]  /*9600*/  LEA.HI.X.SX32 R7, R16, R187, 0x1, P3 ;  /* 0x000000bb10077211 */ /* 0x000fe200018f0eff */
[----:B------:R-:W-:Y:S01]  /*9610*/  IMAD R16, R0, 0x23, RZ ;  /* 0x0000002300107824 */ /* 0x000fe200078e02ff */
[-C--:B-1----:R-:W-:Y:S01]  /*9620*/  IADD3 R10, P2, PT, R90, R175.reuse, RZ ;  /* 0x000000af5a0a7210 */ /* 0x082fe20007f5e0ff */
[----:B------:R0:W-:Y:S01]  /*9630*/  STG.E.U16 desc[UR16][R8.64], R136 ;  /* 0x0000008808007986 */ /* 0x0001e2000c101510 */
[----:B--2---:R-:W-:Y:S01]  /*9640*/  PRMT R3, R136, 0x7632, R3 ;  /* 0x0000763288037816 */ /* 0x004fe20000000003 */
[C---:B------:R-:W-:Y:S01]  /*9650*/  FMUL R48, R231.reuse, R48 ;  /* 0x00000030e7307220 */ /* 0x040fe20000400000 */
[----:B------:R-:W-:Y:S01]  /*9660*/  IADD3 R2, P1, PT, R94, R175, RZ ;  /* 0x000000af5e027210 */ /* 0x000fe20007f3e0ff */
[C---:B------:R-:W-:Y:S01]  /*9670*/  FMUL R49, R231.reuse, R49 ;  /* 0x00000031e7317220 */ /* 0x040fe20000400000 */
[----:B------:R-:W-:Y:S01]  /*9680*/  LEA.HI.X.SX32 R11, R20, R187, 0x1, P2 ;  /* 0x000000bb140b7211 */ /* 0x000fe200010f0eff */
[----:B------:R1:W-:Y:S01]  /*9690*/  STG.E.U16 desc[UR16][R14.64], R3 ;  /* 0x000000030e007986 */ /* 0x0003e2000c101510 */
[----:B------:R-:W-:Y:S01]  /*96a0*/  PRMT R13, R38, 0x7632, R13 ;  /* 0x00007632260d7816 */ /* 0x000fe2000000000d */
[----:B------:R-:W-:Y:S01]  /*96b0*/  FMUL R222, R231, R124 ;  /* 0x0000007ce7de7220 */ /* 0x000fe20000400000 */
[----:B------:R-:W-:Y:S01]  /*96c0*/  F2FP.F16.F32.PACK_AB R46, R47, R46 ;  /* 0x0000002e2f2e723e */ /* 0x000fe200000000ff */
[----:B------:R2:W-:Y:S01]  /*96d0*/  STG.E.U16 desc[UR16][R6.64], R36 ;  /* 0x0000002406007986 */ /* 0x0005e2000c101510 */
[----:B------:R-:W-:Y:S01]  /*96e0*/  FMUL R226, R231, R128 ;  /* 0x00000080e7e27220 */ /* 0x000fe20000400000 */
[----:B0-----:R-:W-:Y:S01]  /*96f0*/  IADD3 R8, P3, PT, R56, R175, RZ ;  /* 0x000000af38087210 */ /* 0x001fe20007f7e0ff */
[----:B------:R-:W-:-:S02]  /*9700*/  IMAD R124, R0, 0x5a, RZ ;  /* 0x0000005a007c7824 */ /* 0x000fc400078e02ff */
[C---:B------:R-:W-:Y:S01]  /*9710*/  FMUL R50, R231.reuse, R50 ;  /* 0x00000032e7327220 */ /* 0x040fe20000400000 */
[----:B------:R-:W-:Y:S01]  /*9720*/  IMAD R128, R0, 0x5c, RZ ;  /* 0x0000005c00807824 */ /* 0x000fe200078e02ff */
[-C--:B------:R-:W-:Y:S01]  /*9730*/  LEA.HI.X.SX32 R9, R16, R187.reuse, 0x1, P3 ;  /* 0x000000bb10097211 */ /* 0x080fe200018f0eff */
[----:B------:R-:W-:Y:S01]  /*9740*/  IMAD R16, R0, 0x29, RZ ;  /* 0x0000002900107824 */ /* 0x000fe200078e02ff */
[----:B-1----:R-:W-:Y:S01]  /*9750*/  LEA.HI.X.SX32 R3, R4, R187, 0x1, P1 ;  /* 0x000000bb04037211 */ /* 0x002fe200008f0eff */
[----:B------:R-:W-:Y:S01]  /*9760*/  IMAD R4, R0, 0x25, RZ ;  /* 0x0000002500047824 */ /* 0x000fe200078e02ff */
[----:B------:R-:W-:Y:S01]  /*9770*/  IADD3 R14, P2, PT, R92, R175, RZ ;  /* 0x000000af5c0e7210 */ /* 0x000fe20007f5e0ff */
[----:B------:R-:W-:Y:S01]  /*9780*/  FMUL R51, R231, R51 ;  /* 0x00000033e7337220 */ /* 0x000fe20000400000 */
[----:B--2---:R-:W-:Y:S01]  /*9790*/  PRMT R7, R36, 0x7632, R7 ;  /* 0x0000763224077816 */ /* 0x004fe20000000007 */
[----:B------:R-:W-:Y:S01]  /*97a0*/  IMAD R132, R0, 0x5e, RZ ;  /* 0x0000005e00847824 */ /* 0x000fe200078e02ff */
[----:B------:R-:W-:Y:S01]  /*97b0*/  IADD3 R6, P1, PT, R88, R175, RZ ;  /* 0x000000af58067210 */ /* 0x000fe20007f3e0ff */
[----:B------:R-:W-:Y:S01]  /*97c0*/  IMAD R136, R0, 0x60, RZ ;  /* 0x0000006000887824 */ /* 0x000fe200078e02ff */
[----:B------:R-:W-:Y:S01]  /*97d0*/  LEA.HI.X.SX32 R15, R4, R187, 0x1, P2 ;  /* 0x000000bb040f7211 */ /* 0x000fe200010f0eff */
[----:B------:R0:W-:Y:S01]  /*97e0*/  STG.E.U16 desc[UR16][R2.64], R7 ;  /* 0x0000000702007986 */ /* 0x0001e2000c101510 */
[C---:B------:R-:W-:Y:S01]  /*97f0*/  IMAD R4, R0.reuse, 0x27, RZ ;  /* 0x0000002700047824 */ /* 0x040fe200078e02ff */
[----:B------:R-:W-:Y:S01]  /*9800*/  F2FP.F16.F32.PACK_AB R48, R49, R48 ;  /* 0x000000303130723e */ /* 0x000fe200000000ff */
[----:B------:R-:W-:Y:S01]  /*9810*/  FMUL R52, R231, R52 ;  /* 0x00000034e7347220 */ /* 0x000fe20000400000 */
[----:B------:R1:W-:Y:S01]  /*9820*/  STG.E.U16 desc[UR16][R10.64], R38 ;  /* 0x000000260a007986 */ /* 0x0003e2000c101510 */
[----:B------:R-:W-:Y:S01]  /*9830*/  F2FP.F16.F32.PACK_AB R50, R51, R50 ;  /* 0x000000323332723e */ /* 0x000fe200000000ff */
[----:B------:R-:W-:Y:S01]  /*9840*/  FMUL R53, R231, R53 ;  /* 0x00000035e7357220 */ /* 0x000fe20000400000 */
[C---:B------:R-:W-:Y:S01]  /*9850*/  IMAD R144, R0.reuse, 0x64, RZ ;  /* 0x0000006400907824 */ /* 0x040fe200078e02ff */
[----:B------:R2:W-:Y:S01]  /*9860*/  STG.E.U16 desc[UR16][R8.64], R13 ;  /* 0x0000000d08007986 */ /* 0x0005e2000c101510 */
[----:B------:R-:W-:Y:S01]  /*9870*/  IMAD R148, R0, 0x66, RZ ;  /* 0x0000006600947824 */ /* 0x000fe200078e02ff */
[----:B------:R-:W-:Y:S01]  /*9880*/  F2FP.F16.F32.PACK_AB R185, R54, R185 ;  /* 0x000000b936b9723e */ /* 0x000fe200000000ff */
[----:B------:R-:W-:Y:S01]  /*9890*/  IMAD R152, R0, 0x68, RZ ;  /* 0x0000006800987824 */ /* 0x000fe200078e02ff */
[----:B0-----:R-:W-:Y:S01]  /*98a0*/  IADD3 R2, P3, PT, R96, R175, RZ ;  /* 0x000000af60027210 */ /* 0x001fe20007f7e0ff */
        /* <DEDUP_REMOVED lines=8> */
[----:B------:R-:W-:Y:S01]  /*9930*/  IMAD R164, R0, 0x6e, RZ ;  /* 0x0000006e00a47824 */ /* 0x000fe200078e02ff */
[----:B------:R-:W-:Y:S01]  /*9940*/  IADD3 R8, P1, PT, R100, R175, RZ ;  /* 0x000000af64087210 */ /* 0x000fe20007f3e0ff */
[----:B------:R-:W-:Y:S01]  /*9950*/  IMAD R20, R0, 0x35, RZ ;  /* 0x0000003500147824 */ /* 0x000fe200078e02ff */
[----:B------:R-:W-:Y:S01]  /*9960*/  LEA.HI.X.SX32 R11, R106, R187, 0x1, P2 ;  /* 0x000000bb6a0b7211 */ /* 0x000fe200010f0eff */
[----:B------:R1:W-:Y:S01]  /*9970*/  STG.E.U16 desc[UR16][R14.64], R9 ;  /* 0x000000090e007986 */ /* 0x0003e2000c101510 */
[----:B------:R-:W-:Y:S01]  /*9980*/  PRMT R13, R44, 0x7632, R13 ;  /* 0x000076322c0d7816 */ /* 0x000fe2000000000d */
[C---:B------:R-:W-:Y:S01]  /*9990*/  IMAD R172, R0.reuse, 0x72, RZ ;  /* 0x0000007200ac7824 */ /* 0x040fe200078e02ff */
[----:B------:R-:W-:Y:S01]  /*99a0*/  F2FP.F16.F32.PACK_AB R52, R53, R52 ;  /* 0x000000343534723e */ /* 0x000fe200000000ff */
[----:B------:R2:W-:Y:S01]  /*99b0*/  STG.E.U16 desc[UR16][R2.64], R42 ;  /* 0x0000002a02007986 */ /* 0x0005e2000c101510 */
[----:B------:R-:W-:Y:S01]  /*99c0*/  IMAD R168, R0, 0x70, RZ ;  /* 0x0000007000a87824 */ /* 0x000fe200078e02ff */
[----:B0-----:R-:W-:Y:S01]  /*99d0*/  IADD3 R6, P3, PT, R108, R175, RZ ;  /* 0x000000af6c067210 */ /* 0x001fe20007f7e0ff */
[C---:B------:R-:W-:Y:S01]  /*99e0*/  IMAD R178, R0.reuse, 0x74, RZ ;  /* 0x0000007400b27824 */ /* 0x040fe200078e02ff */
[C---:B------:R-:W-:Y:S01]  /*99f0*/  LEA R40, R0.reuse, -R0, 0x6 ;  /* 0x8000000000287211 */ /* 0x040fe200078e30ff */
[----:B------:R-:W-:Y:S01]  /*9a00*/  IMAD R28, R0, 0x39, RZ ;  /* 0x00000039001c7824 */ /* 0x000fe200078e02ff */
[-C--:B------:R-:W-:Y:S01]  /*9a10*/  LEA.HI.X.SX32 R7, R16, R187.reuse, 0x1, P3 ;  /* 0x000000bb10077211 */ /* 0x080fe200018f0eff */
[----:B------:R-:W-:Y:S01]  /*9a20*/  IMAD R16, R0, 0x2f, RZ ;  /* 0x0000002f00107824 */ /* 0x000fe200078e02ff */
[----:B-1----:R-:W-:Y:S01]  /*9a30*/  LEA.HI.X.SX32 R9, R4, R187, 0x1, P1 ;  /* 0x000000bb04097211 */ /* 0x002fe200008f0eff */
[----:B------:R-:W-:Y:S01]  /*9a40*/  IMAD R4, R0, 0x2b, RZ ;  /* 0x0000002b00047824 */ /* 0x000fe200078e02ff */
[-C--:B------:R-:W-:Y:S01]  /*9a50*/  IADD3 R14, P2, PT, R116, R175.reuse, RZ ;  /* 0x000000af740e7210 */ /* 0x080fe20007f5e0ff */
[----:B------:R-:W-:Y:S01]  /*9a60*/  IMAD R186, R0, 0x78, RZ ;  /* 0x0000007800ba7824 */ /* 0x000fe200078e02ff */
[----:B--2---:R-:W-:Y:S01]  /*9a70*/  PRMT R3, R42, 0x7632, R3 ;  /* 0x000076322a037816 */ /* 0x004fe20000000003 */
[----:B------:R-:W-:Y:S01]  /*9a80*/  IMAD R182, R0, 0x76, RZ ;  /* 0x0000007600b67824 */ /* 0x000fe200078e02ff */
[----:B------:R-:W-:Y:S01]  /*9a90*/  IADD3 R2, P1, PT, R112, R175, RZ ;  /* 0x000000af70027210 */ /* 0x000fe20007f3e0ff */
[----:B------:R-:W-:Y:S01]  /*9aa0*/  IMAD R238, R0, 0x7a, RZ ;  /* 0x0000007a00ee7824 */ /* 0x000fe200078e02ff */
[----:B------:R-:W-:Y:S01]  /*9ab0*/  LEA.HI.X.SX32 R15, R4, R187, 0x1, P2 ;  /* 0x000000bb040f7211 */ /* 0x000fe200010f0eff */
[----:B------:R0:W-:Y:S01]  /*9ac0*/  STG.E.U16 desc[UR16][R8.64], R3 ;  /* 0x0000000308007986 */ /* 0x0001e2000c101510 */
[----:B------:R-:W-:-:S02]  /*9ad0*/  IMAD R4, R0, 0x2d, RZ ;  /* 0x0000002d00047824 */ /* 0x000fc400078e02ff */
[----:B------:R-:W-:Y:S01]  /*9ae0*/  FMUL R57, R231, R57 ;  /* 0x00000039e7397220 */ /* 0x000fe20000400000 */
[C---:B------:R-:W-:Y:S01]  /*9af0*/  IMAD R32, R0.reuse, 0x3b, RZ ;  /* 0x0000003b00207824 */ /* 0x040fe200078e02ff */
[----:B------:R1:W-:Y:S01]  /*9b00*/  STG.E.U16 desc[UR16][R10.64], R44 ;  /* 0x0000002c0a007986 */ /* 0x0003e2000c101510 */
[C---:B------:R-:W-:Y:S01]  /*9b10*/  IMAD R234, R0.reuse, 0x7e, RZ ;  /* 0x0000007e00ea7824 */ /* 0x040fe200078e02ff */
[C---:B------:R-:W-:Y:S01]  /*9b20*/  SHF.L.U32 R42, R0.reuse, 0x6, RZ ;  /* 0x00000006002a7819 */ /* 0x040fe200000006ff */
[C---:B------:R-:W-:Y:S01]  /*9b30*/  IMAD R36, R0.reuse, 0x3d, RZ ;  /* 0x0000003d00247824 */ /* 0x040fe200078e02ff */
[----:B------:R2:W-:Y:S01]  /*9b40*/  STG.E.U16 desc[UR16][R6.64], R13 ;  /* 0x0000000d06007986 */ /* 0x0005e2000c101510 */
[C---:B------:R-:W-:Y:S01]  /*9b50*/  IMAD R236, R0.reuse, 0x7c, RZ ;  /* 0x0000007c00ec7824 */ /* 0x040fe200078e02ff */
        /* <DEDUP_REMOVED lines=13> */
[C---:B------:R-:W-:Y:S01]  /*9c30*/  FMUL R199, R231.reuse, R99 ;  /* 0x00000063e7c77220 */ /* 0x040fe20000400000 */
[----:B------:R-:W-:Y:S01]  /*9c40*/  LEA.HI.X.SX32 R11, R114, R187, 0x1, P2 ;  /* 0x000000bb720b7211 */ /* 0x000fe200010f0eff */
[----:B------:R1:W-:Y:S01]  /*9c50*/  STG.E.U16 desc[UR16][R14.64], R7 ;  /* 0x000000070e007986 */ /* 0x0003e2000c101510 */
[----:B------:R-:W-:Y:S01]  /*9c60*/  PRMT R13, R50, 0x7632, R13 ;  /* 0x00007632320d7816 */ /* 0x000fe2000000000d */
[C---:B------:R-:W-:Y:S01]  /*9c70*/  IMAD R98, R0.reuse, 0x4d, RZ ;  /* 0x0000004d00627824 */ /* 0x040fe200078e02ff */
[C---:B------:R-:W-:Y:S01]  /*9c80*/  LEA R44, R0.reuse, R0, 0x6 ;  /* 0x00000000002c7211 */ /* 0x040fe200078e30ff */
[----:B------:R2:W-:Y:S01]  /*9c90*/  STG.E.U16 desc[UR16][R8.64], R48 ;  /* 0x0000003008007986 */ /* 0x0005e2000c101510 */
[----:B------:R-:W-:Y:S01]  /*9ca0*/  IMAD R99, R0, 0xa6, RZ ;  /* 0x000000a600637824 */ /* 0x000fe200078e02ff */
[----:B0-----:R-:W-:Y:S01]  /*9cb0*/  IADD3 R2, P3, PT, R132, R175, RZ ;  /* 0x000000af84027210 */ /* 0x001fe20007f7e0ff */
[----:B------:R-:W-:Y:S01]  /*9cc0*/  FMUL R211, R231, R111 ;  /* 0x0000006fe7d37220 */ /* 0x000fe20000400000 */
[----:B------:R-:W-:-:S02]  /*9cd0*/  IMAD R110, R0, 0x53, RZ ;  /* 0x00000053006e7824 */ /* 0x000fc400078e02ff */
[C---:B------:R-:W-:Y:S01]  /*9ce0*/  FMUL R220, R231.reuse, R122 ;  /* 0x0000007ae7dc7220 */ /* 0x040fe20000400000 */
[-C--:B------:R-:W-:Y:S01]  /*9cf0*/  LEA.HI.X.SX32 R3, R16, R187.reuse, 0x1, P3 ;  /* 0x000000bb10037211 */ /* 0x080fe200018f0eff */
[----:B------:R-:W-:Y:S01]  /*9d00*/  IMAD R16, R0, 0x33, RZ ;  /* 0x0000003300107824 */ /* 0x000fe200078e02ff */
[----:B-1----:R-:W-:Y:S01]  /*9d10*/  LEA.HI.X.SX32 R7, R4, R187, 0x1, P1 ;  /* 0x000000bb04077211 */ /* 0x002fe200008f0eff */
[----:B------:R-:W-:Y:S01]  /*9d20*/  IMAD R4, R0, 0x31, RZ ;  /* 0x0000003100047824 */ /* 0x000fe200078e02ff */
[----:B------:R-:W-:Y:S01]  /*9d30*/  IADD3 R14, P2, PT, R140, R175, RZ ;  /* 0x000000af8c0e7210 */ /* 0x000fe20007f5e0ff */
[----:B------:R-:W-:Y:S01]  /*9d40*/  IMAD R111, R0, 0xb2, RZ ;  /* 0x000000b2006f7824 */ /* 0x000fe200078e02ff */
[----:B--2---:R-:W-:Y:S01]  /*9d50*/  PRMT R9, R48, 0x7632, R9 ;  /* 0x0000763230097816 */ /* 0x004fe20000000009 */
[----:B------:R-:W-:Y:S01]  /*9d60*/  FMUL R223, R231, R123 ;  /* 0x0000007be7df7220 */ /* 0x000fe20000400000 */
[----:B------:R-:W-:Y:S01]  /*9d70*/  IADD3 R8, P1, PT, R136, R175, RZ ;  /* 0x000000af88087210 */ /* 0x000fe20007f3e0ff */
[----:B------:R-:W-:Y:S01]  /*9d80*/  IMAD R122, R0, 0x59, RZ ;  /* 0x00000059007a7824 */ /* 0x000fe200078e02ff */
[----:B------:R-:W-:Y:S01]  /*9d90*/  LEA.HI.X.SX32 R15, R4, R187, 0x1, P2 ;  /* 0x000000bb040f7211 */ /* 0x000fe200010f0eff */
[----:B------:R0:W-:Y:S01]  /*9da0*/  STG.E.U16 desc[UR16][R6.64], R9 ;  /* 0x0000000906007986 */ /* 0x0001e2000c101510 */
[----:B------:R-:W-:Y:S01]  /*9db0*/  PRMT R4, R52, 0x7632, R4 ;  /* 0x0000763234047816 */ /* 0x000fe20000000004 */
[----:B------:R-:W-:-:S02]  /*9dc0*/  IMAD R123, R0, 0xbe, RZ ;  /* 0x000000be007b7824 */ /* 0x000fc400078e02ff */
[C---:B------:R-:W-:Y:S01]  /*9dd0*/  FMUL R58, R231.reuse, R58 ;  /* 0x0000003ae73a7220 */ /* 0x040fe20000400000 */
[----:B------:R1:W-:Y:S01]  /*9de0*/  STG.E.U16 desc[UR16][R10.64], R50 ;  /* 0x000000320a007986 */ /* 0x0003e2000c101510 */
[C---:B------:R-:W-:Y:S02]  /*9df0*/  IMAD R134, R0.reuse, 0x5f, RZ ;  /* 0x0000005f00867824 */ /* 0x040fe400078e02ff */
[C---:B------:R-:W-:Y:S01]  /*9e00*/  FMUL R59, R231.reuse, R59 ;  /* 0x0000003be73b7220 */ /* 0x040fe20000400000 */
[C---:B------:R-:W-:Y:S01]  /*9e10*/  IMAD R135, R0.reuse, 0xca, RZ ;  /* 0x000000ca00877824 */ /* 0x040fe200078e02ff */
[----:B------:R2:W-:Y:S01]  /*9e20*/  STG.E.U16 desc[UR16][R2.64], R13 ;  /* 0x0000000d02007986 */ /* 0x0005e2000c101510 */
[C---:B------:R-:W-:Y:S02]  /*9e30*/  IMAD R146, R0.reuse, 0x65, RZ ;  /* 0x0000006500927824 */ /* 0x040fe400078e02ff */
[----:B------:R-:W-:Y:S01]  /*9e40*/  FMUL R60, R231, R60 ;  /* 0x0000003ce73c7220 */ /* 0x000fe20000400000 */
[----:B------:R-:W-:Y:S01]  /*9e50*/  IMAD R147, R0, 0xd6, RZ ;  /* 0x000000d600937824 */ /* 0x000fe200078e02ff */
[----:B0-----:R-:W-:Y:S01]  /*9e60*/  IADD3 R6, P3, PT, R144, R175, RZ ;  /* 0x000000af90067210 */ /* 0x001fe20007f7e0ff */
[----:B------:R-:W-:Y:S01]  /*9e70*/  IMAD R158, R0, 0x6b, RZ ;  /* 0x0000006b009e7824 */ /* 0x000fe200078e02ff */
[----:B------:R-:W-:Y:S01]  /*9e80*/  LEA.HI.X.SX32 R9, R118, R187, 0x1, P1 ;  /* 0x000000bb76097211 */ /* 0x000fe200008f0eff */
[----:B------:R-:W-:Y:S01]  /*9e90*/  IMAD R159, R0, 0xe2, RZ ;  /* 0x000000e2009f7824 */ /* 0x000fe200078e02ff */
[----:B-1----:R-:W-:Y:S01]  /*9ea0*/  IADD3 R10, P2, PT, R148, R175, RZ ;  /* 0x000000af940a7210 */ /* 0x002fe20007f5e0ff */
[----:B------:R-:W-:Y:S01]  /*9eb0*/  IMAD R170, R0, 0x71, RZ ;  /* 0x0000007100aa7824 */ /* 0x000fe200078e02ff */
[----:B------:R-:W-:Y:S01]  /*9ec0*/  LEA.HI.X.SX32 R7, R12, R187, 0x1, P3 ;  /* 0x000000bb0c077211 */ /* 0x000fe200018f0eff */
[----:B------:R0:W-:Y:S01]  /*9ed0*/  STG.E.U16 desc[UR16][R8.64], R52 ;  /* 0x0000003408007986 */ /* 0x0001e2000c101510 */
[C---:B--2---:R-:W-:Y:S01]  /*9ee0*/  IMAD R2, R0.reuse, 0xfe, RZ ;  /* 0x000000fe00027824 */ /* 0x044fe200078e02ff */
[C---:B------:R-:W-:Y:S01]  /*9ef0*/  LEA R3, R0.reuse, -R0, 0x7 ;  /* 0x8000000000037211 */ /* 0x040fe200078e38ff */
[----:B------:R-:W-:Y:S01]  /*9f00*/  IMAD R171, R0, 0xee, RZ ;  /* 0x000000ee00ab7824 */ /* 0x000fe200078e02ff */
[-C--:B------:R-:W-:Y:S01]  /*9f10*/  IADD3 R12, P3, PT, R152, R175.reuse, RZ ;  /* 0x000000af980c7210 */ /* 0x080fe20007f7e0ff */
[----:B------:R1:W-:Y:S01]  /*9f20*/  STG.E.U16 desc[UR16][R14.64], R4 ;  /* 0x000000040e007986 */ /* 0x0003e2000c101510 */
[----:B------:R-:W-:Y:S01]  /*9f30*/  IADD3 R2, P1, PT, R2, R175, RZ ;  /* 0x000000af02027210 */ /* 0x000fe20007f3e0ff */
[----:B------:R-:W-:Y:S01]  /*9f40*/  IMAD R184, R0, 0x77, RZ ;  /* 0x0000007700b87824 */ /* 0x000fe200078e02ff */
[-C--:B------:R-:W-:Y:S01]  /*9f50*/  LEA.HI.X.SX32 R11, R16, R187.reuse, 0x1, P2 ;  /* 0x000000bb100b7211 */ /* 0x080fe200010f0eff */
[----:B------:R2:W-:Y:S01]  /*9f60*/  STG.E.U16 desc[UR16][R6.64], R185 ;  /* 0x000000b906007986 */ /* 0x0005e2000c101510 */
[----:B------:R-:W-:Y:S01]  /*9f70*/  LEA.HI.X.SX32 R3, R3, R187, 0x1, P1 ;  /* 0x000000bb03037211 */ /* 0x000fe200008f0eff */
[----:B------:R-:W-:Y:S01]  /*9f80*/  IMAD R244, R0, 0xfa, RZ ;  /* 0x000000fa00f47824 */ /* 0x000fe200078e02ff */
[----:B------:R-:W-:Y:S01]  /*9f90*/  IADD3 R16, P2, PT, R160, R175, RZ ;  /* 0x000000afa0107210 */ /* 0x000fe20007f5e0ff */
[----:B0-----:R-:W-:Y:S01]  /*9fa0*/  IMAD R9, R0, 0x8c, RZ ;  /* 0x0000008c00097824 */ /* 0x001fe200078e02ff */
[----:B------:R-:W-:Y:S01]  /*9fb0*/  LEA.HI.X.SX32 R13, R18, R187, 0x1, P3 ;  /* 0x000000bb120d7211 */ /* 0x000fe200018f0eff */
[----:B------:R-:W-:Y:S01]  /*9fc0*/  IMAD R52, R0, 0x45, RZ ;  /* 0x0000004500347824 */ /* 0x000fe200078e02ff */
[-C--:B------:R-:W-:Y:S01]  /*9fd0*/  IADD3 R18, P3, PT, R164, R175.reuse, RZ ;  /* 0x000000afa4127210 */ /* 0x080fe20007f7e0ff */
[----:B-1----:R-:W-:Y:S01]  /*9fe0*/  IMAD R4, R0, 0x82, RZ ;  /* 0x0000008200047824 */ /* 0x002fe200078e02ff */
[----:B------:R-:W-:Y:S01]  /*9ff0*/  IADD3 R14, P1, PT, R156, R175, RZ ;  /* 0x000000af9c0e7210 */ /* 0x000fe20007f3e0ff */
[C---:B------:R-:W-:Y:S01]  /*a000*/  FMUL R61, R231.reuse, R61 ;  /* 0x0000003de73d7220 */ /* 0x040fe20000400000 */
[-C--:B------:R-:W-:Y:S01]  /*a010*/  LEA.HI.X.SX32 R17, R22, R187.reuse, 0x1, P2 ;  /* 0x000000bb16117211 */ /* 0x080fe200010f0eff */
[----:B--2---:R-:W-:Y:S01]  /*a020*/  IMAD R7, R0, 0x8e, RZ ;  /* 0x0000008e00077824 */ /* 0x004fe200078e02ff */
[----:B------:R-:W-:Y:S01]  /*a030*/  LEA.HI.X.SX32 R15, R20, R187, 0x1, P1 ;  /* 0x000000bb140f7211 */ /* 0x000fe200008f0eff */
[C---:B------:R-:W-:Y:S01]  /*a040*/  FMUL R62, R231.reuse, R62 ;  /* 0x0000003ee73e7220 */ /* 0x040fe20000400000 */
[----:B------:R-:W-:Y:S01]  /*a050*/  IADD3 R22, P2, PT, R172, R175, RZ ;  /* 0x000000afac167210 */ /* 0x000fe20007f5e0ff */
[C---:B------:R-:W-:Y:S01]  /*a060*/  FMUL R63, R231.reuse, R63 ;  /* 0x0000003fe73f7220 */ /* 0x040fe20000400000 */
[----:B------:R-:W-:Y:S01]  /*a070*/  IADD3 R20, P1, PT, R168, R175, RZ ;  /* 0x000000afa8147210 */ /* 0x000fe20007f3e0ff */
[C---:B------:R-:W-:Y:S01]  /*a080*/  FMUL R64, R231.reuse, R64 ;  /* 0x00000040e7407220 */ /* 0x040fe20000400000 */
[----:B------:R-:W-:Y:S01]  /*a090*/  LEA.HI.X.SX32 R19, R24, R187, 0x1, P3 ;  /* 0x000000bb18137211 */ /* 0x000fe200018f0eff */
[C---:B------:R-:W-:Y:S01]  /*a0a0*/  FMUL R65, R231.reuse, R65 ;  /* 0x00000041e7417220 */ /* 0x040fe20000400000 */
[----:B------:R-:W-:Y:S01]  /*a0b0*/  IADD3 R24, P3, PT, R178, R175, RZ ;  /* 0x000000afb2187210 */ /* 0x000fe20007f7e0ff */
[C---:B------:R-:W-:Y:S01]  /*a0c0*/  FMUL R66, R231.reuse, R66 ;  /* 0x00000042e7427220 */ /* 0x040fe20000400000 */
[----:B------:R-:W-:Y:S01]  /*a0d0*/  LEA.HI.X.SX32 R23, R28, R187, 0x1, P2 ;  /* 0x000000bb1c177211 */ /* 0x000fe200010f0eff */
[C---:B------:R-:W-:Y:S01]  /*a0e0*/  FMUL R67, R231.reuse, R67 ;  /* 0x00000043e7437220 */ /* 0x040fe20000400000 */
        /* <DEDUP_REMOVED lines=20> */
[-C--:B------:R-:W-:Y:S01]  /*a230*/  IADD3 R4, P4, PT, R4, R175.reuse, RZ ;  /* 0x000000af04047210 */ /* 0x080fe20007f9e0ff */
[C---:B------:R-:W-:Y:S01]  /*a240*/  FMUL R78, R231.reuse, R78 ;  /* 0x0000004ee74e7220 */ /* 0x040fe20000400000 */
[----:B------:R-:W-:Y:S01]  /*a250*/  LEA R36, P3, R0, R175, 0x7 ;  /* 0x000000af00247211 */ /* 0x000fe200078638ff */
[C---:B------:R-:W-:Y:S01]  /*a260*/  FMUL R79, R231.reuse, R79 ;  /* 0x0000004fe74f7220 */ /* 0x040fe20000400000 */
[-C--:B------:R-:W-:Y:S01]  /*a270*/  LEA.HI.X.SX32 R35, R40, R187.reuse, 0x1, P2 ;  /* 0x000000bb28237211 */ /* 0x080fe200010f0eff */
[----:B------:R-:W-:Y:S01]  /*a280*/  FMUL R80, R231, R80 ;  /* 0x00000050e7507220 */ /* 0x000fe20000400000 */
[----:B------:R-:W-:Y:S01]  /*a290*/  LEA.HI.X.SX32 R33, R5, R187, 0x1, P1 ;  /* 0x000000bb05217211 */ /* 0x000fe200008f0eff */
[----:B------:R-:W-:Y:S01]  /*a2a0*/  FMUL R81, R231, R81 ;  /* 0x00000051e7517220 */ /* 0x000fe20000400000 */
[----:B------:R-:W-:Y:S01]  /*a2b0*/  IADD3 R40, P2, PT, R41, R175, RZ ;  /* 0x000000af29287210 */ /* 0x000fe20007f5e0ff */
[C---:B------:R-:W-:Y:S01]  /*a2c0*/  FMUL R82, R231.reuse, R82 ;  /* 0x00000052e7527220 */ /* 0x040fe20000400000 */
[----:B------:R-:W-:Y:S01]  /*a2d0*/  LEA.HI.X.SX32 R37, R42, R187, 0x1, P3 ;  /* 0x000000bb2a257211 */ /* 0x000fe200018f0eff */
[C---:B------:R-:W-:Y:S01]  /*a2e0*/  FMUL R83, R231.reuse, R83 ;  /* 0x00000053e7537220 */ /* 0x040fe20000400000 */
[----:B------:R-:W-:Y:S01]  /*a2f0*/  LEA.HI.X.SX32 R5, R44, R187, 0x1, P4 ;  /* 0x000000bb2c057211 */ /* 0x000fe200020f0eff */
[----:B------:R-:W-:Y:S01]  /*a300*/  FMUL R84, R231, R84 ;  /* 0x00000054e7547220 */ /* 0x000fe20000400000 */
[----:B------:R-:W-:Y:S01]  /*a310*/  IADD3 R42, P3, PT, R9, R175, RZ ;  /* 0x000000af092a7210 */ /* 0x000fe20007f7e0ff */
[----:B------:R-:W-:Y:S01]  /*a320*/  FMUL R85, R231, R85 ;  /* 0x00000055e7557220 */ /* 0x000fe20000400000 */
[----:B------:R-:W-:Y:S01]  /*a330*/  IADD3 R44, P4, PT, R7, R175, RZ ;  /* 0x000000af072c7210 */ /* 0x000fe20007f9e0ff */
[C---:B------:R-:W-:Y:S01]  /*a340*/  FMUL R86, R231.reuse, R86 ;  /* 0x00000056e7567220 */ /* 0x040fe20000400000 */
[----:B------:R-:W-:Y:S01]  /*a350*/  LEA.HI.X.SX32 R41, R52, R187, 0x1, P2 ;  /* 0x000000bb34297211 */ /* 0x000fe200010f0eff */
[----:B------:R-:W-:Y:S01]  /*a360*/  FMUL R87, R231, R87 ;  /* 0x00000057e7577220 */ /* 0x000fe20000400000 */
[----:B------:R-:W-:Y:S01]  /*a370*/  IADD3 R52, P2, PT, R43, R175, RZ ;  /* 0x000000af2b347210 */ /* 0x000fe20007f5e0ff */
[C---:B------:R-:W-:Y:S01]  /*a380*/  FMUL R189, R231.reuse, R89 ;  /* 0x00000059e7bd7220 */ /* 0x040fe20000400000 */
[----:B------:R-:W-:Y:S01]  /*a390*/  LEA.HI.X.SX32 R43, R56, R187, 0x1, P3 ;  /* 0x000000bb382b7211 */ /* 0x000fe200018f0eff */
[----:B------:R-:W-:Y:S01]  /*a3a0*/  FMUL R191, R231, R91 ;  /* 0x0000005be7bf7220 */ /* 0x000fe20000400000 */
[----:B------:R-:W-:Y:S01]  /*a3b0*/  LEA.HI.X.SX32 R45, R45, R187, 0x1, P4 ;  /* 0x000000bb2d2d7211 */ /* 0x000fe200020f0eff */
[----:B------:R-:W-:Y:S01]  /*a3c0*/  FMUL R193, R231, R93 ;  /* 0x0000005de7c17220 */ /* 0x000fe20000400000 */
[----:B------:R-:W-:Y:S01]  /*a3d0*/  IADD3 R56, P4, PT, R57, R175, RZ ;  /* 0x000000af39387210 */ /* 0x000fe20007f9e0ff */
[C---:B------:R-:W-:Y:S01]  /*a3e0*/  FMUL R195, R231.reuse, R95 ;  /* 0x0000005fe7c37220 */ /* 0x040fe20000400000 */
[C---:B------:R-:W-:Y:S01]  /*a3f0*/  FMUL R197, R231.reuse, R97 ;  /* 0x00000061e7c57220 */ /* 0x040fe20000400000 */
[C---:B------:R-:W-:Y:S01]  /*a400*/  FMUL R201, R231.reuse, R101 ;  /* 0x00000065e7c97220 */ /* 0x040fe20000400000 */
        /* <DEDUP_REMOVED lines=22> */
[----:B------:R-:W-:Y:S01]  /*a570*/  FMUL R231, R231, R131 ;  /* 0x00000083e7e77220 */ /* 0x000fe20000400000 */
[----:B------:R-:W-:Y:S01]  /*a580*/  IMAD R6, R0, 0x84, RZ ;  /* 0x0000008400067824 */ /* 0x000fe200078e02ff */
[----:B------:R-:W-:Y:S01]  /*a590*/  LEA.HI.X.SX32 R135, R146, R187, 0x1, P4 ;  /* 0x000000bb92877211 */ /* 0x000fe200020f0eff */
[C---:B------:R-:W-:Y:S01]  /*a5a0*/  IMAD R48, R0.reuse, 0x43, RZ ;  /* 0x0000004300307824 */ /* 0x040fe200078e02ff */
[----:B------:R-:W-:Y:S01]  /*a5b0*/  IADD3 R146, P4, PT, R147, R175, RZ ;  /* 0x000000af93927210 */ /* 0x000fe20007f9e0ff */
[C---:B------:R-:W-:Y:S01]  /*a5c0*/  IMAD R8, R0.reuse, 0x86, RZ ;  /* 0x0000008600087824 */ /* 0x040fe200078e02ff */
[----:B------:R-:W-:Y:S01]  /*a5d0*/  PRMT R233, R185, 0x7632, R233 ;  /* 0x00007632b9e97816 */ /* 0x000fe200000000e9 */
[----:B------:R-:W-:Y:S01]  /*a5e0*/  IMAD R38, R0, 0x88, RZ ;  /* 0x0000008800267824 */ /* 0x000fe200078e02ff */
[----:B------:R-:W-:Y:S01]  /*a5f0*/  LEA.HI.X.SX32 R147, R158, R187, 0x1, P4 ;  /* 0x000000bb9e937211 */ /* 0x000fe200020f0eff */
[C---:B------:R-:W-:Y:S01]  /*a600*/  IMAD R46, R0.reuse, 0x90, RZ ;  /* 0x00000090002e7824 */ /* 0x040fe200078e02ff */
[----:B------:R-:W-:Y:S01]  /*a610*/  IADD3 R158, P4, PT, R159, R175, RZ ;  /* 0x000000af9f9e7210 */ /* 0x000fe20007f9e0ff */
[C---:B------:R-:W-:Y:S01]  /*a620*/  IMAD R49, R0.reuse, 0x49, RZ ;  /* 0x0000004900317824 */ /* 0x040fe200078e02ff */
[----:B------:R-:W-:Y:S01]  /*a630*/  F2FP.F16.F32.PACK_AB R58, R59, R58 ;  /* 0x0000003a3b3a723e */ /* 0x000fe200000000ff */
        /* <DEDUP_REMOVED lines=8> */
[----:B------:R-:W-:Y:S01]  /*a6c0*/  IMAD R89, R0, 0x9c, RZ ;  /* 0x0000009c00597824 */ /* 0x000fe200078e02ff */
[-C--:B------:R-:W-:Y:S01]  /*a6d0*/  IADD3 R184, P4, PT, R244, R175.reuse, RZ ;  /* 0x000000aff4b87210 */ /* 0x080fe20007f9e0ff */
[C---:B------:R-:W-:Y:S01]  /*a6e0*/  IMAD R102, R0.reuse, 0x4f, RZ ;  /* 0x0000004f00667824 */ /* 0x040fe200078e02ff */
[----:B------:R0:W-:Y:S01]  /*a6f0*/  STG.E.U16 desc[UR16][R10.64], R233 ;  /* 0x000000e90a007986 */ /* 0x0001e2000c101510 */
[C---:B------:R-:W-:Y:S01]  /*a700*/  IMAD R91, R0.reuse, 0x9e, RZ ;  /* 0x0000009e005b7824 */ /* 0x040fe200078e02ff */
[----:B------:R-:W-:Y:S01]  /*a710*/  F2FP.F16.F32.PACK_AB R62, R63, R62 ;  /* 0x0000003e3f3e723e */ /* 0x000fe200000000ff */
[C---:B------:R-:W-:Y:S01]  /*a720*/  IMAD R93, R0.reuse, 0xa0, RZ ;  /* 0x000000a0005d7824 */ /* 0x040fe200078e02ff */
[----:B------:R1:W-:Y:S01]  /*a730*/  STG.E.U16 desc[UR16][R12.64], R232 ;  /* 0x000000e80c007986 */ /* 0x0003e2000c101510 */
[C---:B------:R-:W-:Y:S01]  /*a740*/  IMAD R106, R0.reuse, 0x51, RZ ;  /* 0x00000051006a7824 */ /* 0x040fe200078e02ff */
[----:B------:R-:W-:Y:S01]  /*a750*/  F2FP.F16.F32.PACK_AB R64, R65, R64 ;  /* 0x000000404140723e */ /* 0x000fe200000000ff */
[C---:B------:R-:W-:Y:S01]  /*a760*/  IMAD R95, R0.reuse, 0xa2, RZ ;  /* 0x000000a2005f7824 */ /* 0x040fe200078e02ff */
[----:B------:R-:W-:Y:S01]  /*a770*/  F2FP.F16.F32.PACK_AB R66, R67, R66 ;  /* 0x000000424342723e */ /* 0x000fe200000000ff */
[C---:B------:R-:W-:Y:S01]  /*a780*/  IMAD R97, R0.reuse, 0xa4, RZ ;  /* 0x000000a400617824 */ /* 0x040fe200078e02ff */
[----:B------:R-:W-:Y:S01]  /*a790*/  F2FP.F16.F32.PACK_AB R68, R69, R68 ;  /* 0x000000444544723e */ /* 0x000fe200000000ff */
[----:B------:R-:W-:Y:S01]  /*a7a0*/  IMAD R101, R0, 0xa8, RZ ;  /* 0x000000a800657824 */ /* 0x000fe200078e02ff */
[----:B0-----:R-:W-:Y:S01]  /*a7b0*/  PRMT R11, R58, 0x7632, R11 ;  /* 0x000076323a0b7816 */ /* 0x001fe2000000000b */
[----:B------:R-:W-:Y:S01]  /*a7c0*/  IMAD R114, R0, 0x55, RZ ;  /* 0x0000005500727824 */ /* 0x000fe200078e02ff */
[----:B------:R-:W-:Y:S01]  /*a7d0*/  PRMT R10, R60, 0x7632, R10 ;  /* 0x000076323c0a7816 */ /* 0x000fe2000000000a */
[----:B------:R-:W-:Y:S01]  /*a7e0*/  IMAD R103, R0, 0xaa, RZ ;  /* 0x000000aa00677824 */ /* 0x000fe200078e02ff */
[----:B-1----:R-:W-:Y:S01]  /*a7f0*/  PRMT R13, R62, 0x7632, R13 ;  /* 0x000076323e0d7816 */ /* 0x002fe2000000000d */
[----:B------:R-:W-:Y:S01]  /*a800*/  IMAD R105, R0, 0xac, RZ ;  /* 0x000000ac00697824 */ /* 0x000fe200078e02ff */
[-C--:B------:R-:W-:Y:S01]  /*a810*/  IADD3 R6, P5, PT, R6, R175.reuse, RZ ;  /* 0x000000af06067210 */ /* 0x080fe20007fbe0ff */
[----:B------:R-:W-:Y:S01]  /*a820*/  IMAD R118, R0, 0x57, RZ ;  /* 0x0000005700767824 */ /* 0x000fe200078e02ff */
[-C--:B------:R-:W-:Y:S01]  /*a830*/  IADD3 R8, P6, PT, R8, R175.reuse, RZ ;  /* 0x000000af08087210 */ /* 0x080fe20007fde0ff */
[C---:B------:R-:W-:Y:S01]  /*a840*/  IMAD R107, R0.reuse, 0xae, RZ ;  /* 0x000000ae006b7824 */ /* 0x040fe200078e02ff */
[----:B------:R-:W-:Y:S01]  /*a850*/  F2FP.F16.F32.PACK_AB R70, R71, R70 ;  /* 0x000000464746723e */ /* 0x000fe200000000ff */
[----:B------:R-:W-:Y:S01]  /*a860*/  IMAD R109, R0, 0xb0, RZ ;  /* 0x000000b0006d7824 */ /* 0x000fe200078e02ff */
[----:B------:R-:W-:Y:S01]  /*a870*/  IADD3 R38, P1, PT, R38, R175, RZ ;  /* 0x000000af26267210 */ /* 0x000fe20007f3e0ff */
[C---:B------:R-:W-:Y:S01]  /*a880*/  IMAD R113, R0.reuse, 0xb4, RZ ;  /* 0x000000b400717824 */ /* 0x040fe200078e02ff */
[----:B------:R-:W-:Y:S01]  /*a890*/  F2FP.F16.F32.PACK_AB R72, R73, R72 ;  /* 0x000000484948723e */ /* 0x000fe200000000ff */
[----:B------:R-:W-:Y:S01]  /*a8a0*/  IMAD R126, R0, 0x5b, RZ ;  /* 0x0000005b007e7824 */ /* 0x000fe200078e02ff */
[-C--:B------:R-:W-:Y:S01]  /*a8b0*/  LEA.HI.X.SX32 R7, R94, R187.reuse, 0x1, P5 ;  /* 0x000000bb5e077211 */ /* 0x080fe200028f0eff */
[----:B------:R-:W-:Y:S01]  /*a8c0*/  IMAD R115, R0, 0xb6, RZ ;  /* 0x000000b600737824 */ /* 0x000fe200078e02ff */
[----:B------:R-:W-:Y:S01]  /*a8d0*/  LEA.HI.X.SX32 R9, R48, R187, 0x1, P6 ;  /* 0x000000bb30097211 */ /* 0x000fe200030f0eff */
[C---:B------:R-:W-:Y:S01]  /*a8e0*/  IMAD R117, R0.reuse, 0xb8, RZ ;  /* 0x000000b800757824 */ /* 0x040fe200078e02ff */
[-C--:B------:R-:W-:Y:S01]  /*a8f0*/  IADD3 R48, P6, PT, R39, R175.reuse, RZ ;  /* 0x000000af27307210 */ /* 0x080fe20007fde0ff */
[C---:B------:R-:W-:Y:S01]  /*a900*/  IMAD R130, R0.reuse, 0x5d, RZ ;  /* 0x0000005d00827824 */ /* 0x040fe200078e02ff */
[----:B------:R-:W-:Y:S01]  /*a910*/  F2FP.F16.F32.PACK_AB R74, R75, R74 ;  /* 0x0000004a4b4a723e */ /* 0x000fe200000000ff */
[----:B------:R-:W-:Y:S01]  /*a920*/  IMAD R119, R0, 0xba, RZ ;  /* 0x000000ba00777824 */ /* 0x000fe200078e02ff */
[----:B------:R-:W-:Y:S01]  /*a930*/  IADD3 R46, P5, PT, R46, R175, RZ ;  /* 0x000000af2e2e7210 */ /* 0x000fe20007fbe0ff */
[----:B------:R-:W-:Y:S01]  /*a940*/  IMAD R121, R0, 0xbc, RZ ;  /* 0x000000bc00797824 */ /* 0x000fe200078e02ff */
[----:B------:R-:W-:Y:S01]  /*a950*/  LEA.HI.X.SX32 R39, R90, R187, 0x1, P1 ;  /* 0x000000bb5a277211 */ /* 0x000fe200008f0eff */
[C---:B------:R-:W-:Y:S01]  /*a960*/  IMAD R125, R0.reuse, 0xc0, RZ ;  /* 0x000000c0007d7824 */ /* 0x040fe200078e02ff */
[----:B------:R-:W-:Y:S01]  /*a970*/  F2FP.F16.F32.PACK_AB R76, R77, R76 ;  /* 0x0000004c4d4c723e */ /* 0x000fe200000000ff */
[----:B------:R-:W-:Y:S01]  /*a980*/  IMAD R138, R0, 0x61, RZ ;  /* 0x00000061008a7824 */ /* 0x000fe200078e02ff */
[-C--:B------:R-:W-:Y:S01]  /*a990*/  IADD3 R50, P1, PT, R50, R175.reuse, RZ ;  /* 0x000000af32327210 */ /* 0x080fe20007f3e0ff */
[C---:B------:R-:W-:Y:S01]  /*a9a0*/  IMAD R127, R0.reuse, 0xc2, RZ ;  /* 0x000000c2007f7824 */ /* 0x040fe200078e02ff */
[----:B------:R-:W-:Y:S01]  /*a9b0*/  F2FP.F16.F32.PACK_AB R78, R79, R78 ;  /* 0x0000004e4f4e723e */ /* 0x000fe200000000ff */
[----:B------:R-:W-:Y:S01]  /*a9c0*/  IMAD R129, R0, 0xc4, RZ ;  /* 0x000000c400817824 */ /* 0x000fe200078e02ff */
[----:B------:R-:W-:Y:S01]  /*a9d0*/  IADD3 R54, P3, PT, R54, R175, RZ ;  /* 0x000000af36367210 */ /* 0x000fe20007f7e0ff */
[----:B------:R-:W-:Y:S01]  /*a9e0*/  IMAD R142, R0, 0x63, RZ ;  /* 0x00000063008e7824 */ /* 0x000fe200078e02ff */
[-C--:B------:R-:W-:Y:S01]  /*a9f0*/  LEA.HI.X.SX32 R47, R88, R187.reuse, 0x1, P5 ;  /* 0x000000bb582f7211 */ /* 0x080fe200028f0eff */
[C---:B------:R-:W-:Y:S01]  /*aa00*/  IMAD R131, R0.reuse, 0xc6, RZ ;  /* 0x000000c600837824 */ /* 0x040fe200078e02ff */
[----:B------:R-:W-:Y:S01]  /*aa10*/  LEA.HI.X.SX32 R49, R49, R187, 0x1, P6 ;  /* 0x000000bb31317211 */ /* 0x000fe200030f0eff */
[C---:B------:R-:W-:Y:S01]  /*aa20*/  IMAD R133, R0.reuse, 0xc8, RZ ;  /* 0x000000c800857824 */ /* 0x040fe200078e02ff */
[----:B------:R-:W-:Y:S01]  /*aa30*/  F2FP.F16.F32.PACK_AB R80, R81, R80 ;  /* 0x000000505150723e */ /* 0x000fe200000000ff */
        /* <DEDUP_REMOVED lines=15> */
[-C--:B------:R-:W-:Y:S01]  /*ab30*/  IADD3 R94, P2, PT, R95, R175.reuse, RZ ;  /* 0x000000af5f5e7210 */ /* 0x080fe20007f5e0ff */
[C---:B------:R-:W-:Y:S01]  /*ab40*/  IMAD R162, R0.reuse, 0x6d, RZ ;  /* 0x0000006d00a27824 */ /* 0x040fe200078e02ff */
[----:B------:R-:W-:Y:S01]  /*ab50*/  F2FP.F16.F32.PACK_AB R84, R85, R84 ;  /* 0x000000545554723e */ /* 0x000fe200000000ff */
[C---:B------:R-:W-:Y:S01]  /*ab60*/  IMAD R151, R0.reuse, 0xda, RZ ;  /* 0x000000da00977824 */ /* 0x040fe200078e02ff */
[----:B------:R-:W-:Y:S01]  /*ab70*/  IADD3 R96, P3, PT, R97, R175, RZ ;  /* 0x000000af61607210 */ /* 0x000fe20007f7e0ff */
[----:B------:R-:W-:Y:S01]  /*ab80*/  IMAD R153, R0, 0xdc, RZ ;  /* 0x000000dc00997824 */ /* 0x000fe200078e02ff */
[-C--:B------:R-:W-:Y:S01]  /*ab90*/  LEA.HI.X.SX32 R89, R100, R187.reuse, 0x1, P5 ;  /* 0x000000bb64597211 */ /* 0x080fe200028f0eff */
[----:B------:R-:W-:Y:S01]  /*aba0*/  IMAD R166, R0, 0x6f, RZ ;  /* 0x0000006f00a67824 */ /* 0x000fe200078e02ff */
        /* <DEDUP_REMOVED lines=37> */
[----:B------:R-:W0:Y:S01]  /*ae00*/  LDCU UR4, c[0x0][0x3ec] ;  /* 0x00007d80ff0477ac */ /* 0x000e220008000800 */
[----:B------:R-:W-:-:S02]  /*ae10*/  F2FP.F16.F32.PACK_AB R192, R195, R192 ;  /* 0x000000c0c3c0723e */ /* 0x000fc400000000ff */
[----:B------:R-:W-:Y:S02]  /*ae20*/  LEA.HI.X.SX32 R185, R0, R187, 0x1, P4 ;  /* 0x000000bb00b97211 */ /* 0x000fe400020f0eff */
[----:B------:R-:W-:Y:S02]  /*ae30*/  PRMT R0, R232, 0x7632, R0 ;  /* 0x00007632e8007816 */ /* 0x000fe40000000000 */
[----:B------:R-:W-:Y:S02]  /*ae40*/  IADD3 R116, P1, PT, R117, R175, RZ ;  /* 0x000000af75747210 */ /* 0x000fe40007f3e0ff */
[----:B------:R-:W-:Y:S01]  /*ae50*/  LEA.HI.X.SX32 R109, R120, R187, 0x1, P3 ;  /* 0x000000bb786d7211 */ /* 0x000fe200018f0eff */
[----:B------:R1:W-:Y:S01]  /*ae60*/  STG.E.U16 desc[UR16][R14.64], R0 ;  /* 0x000000000e007986 */ /* 0x0003e2000c101510 */
[-C--:B------:R-:W-:Y:S02]  /*ae70*/  IADD3 R118, P2, PT, R119, R175.reuse, RZ ;  /* 0x000000af77767210 */ /* 0x080fe40007f5e0ff */
[----:B------:R-:W-:Y:S01]  /*ae80*/  F2FP.F16.F32.PACK_AB R194, R197, R194 ;  /* 0x000000c2c5c2723e */ /* 0x000fe200000000ff */
[----:B------:R2:W-:Y:S01]  /*ae90*/  STG.E.U16 desc[UR16][R16.64], R58 ;  /* 0x0000003a10007986 */ /* 0x0005e2000c101510 */
[----:B------:R-:W-:-:S02]  /*aea0*/  IADD3 R120, P3, PT, R121, R175, RZ ;  /* 0x000000af79787210 */ /* 0x000fc40007f7e0ff */
[-C--:B------:R-:W-:Y:S01]  /*aeb0*/  LEA.HI.X.SX32 R113, R124, R187.reuse, 0x1, P5 ;  /* 0x000000bb7c717211 */ /* 0x080fe200028f0eff */
[----:B------:R-:W-:Y:S01]  /*aec0*/  STG.E.U16 desc[UR16][R18.64], R11 ;  /* 0x0000000b12007986 */ /* 0x000fe2000c101510 */
[----:B------:R-:W-:Y:S01]  /*aed0*/  LEA.HI.X.SX32 R115, R126, R187, 0x1, P6 ;  /* 0x000000bb7e737211 */ /* 0x000fe200030f0eff */
[----:B0-----:R-:W-:Y:S01]  /*aee0*/  UIMAD UR4, UR71, UR4, URZ ;  /* 0x00000004470472a4 */ /* 0x001fe2000f8e02ff */
[----:B------:R-:W-:Y:S01]  /*aef0*/  F2FP.F16.F32.PACK_AB R196, R199, R196 ;  /* 0x000000c4c7c4723e */ /* 0x000fe200000000ff */
[----:B------:R0:W-:Y:S01]  /*af00*/  STG.E.U16 desc[UR16][R20.64], R60 ;  /* 0x0000003c14007986 */ /* 0x0001e2000c101510 */
[----:B-1----:R-:W-:Y:S01]  /*af10*/  PRMT R15, R64, 0x7632, R15 ;  /* 0x00007632400f7816 */ /* 0x002fe2000000000f */
[----:B------:R-:W-:Y:S01]  /*af20*/  USHF.L.U32 UR6, UR4, 0x2, URZ ;  /* 0x0000000204067899 */ /* 0x000fe200080006ff */
[----:B------:R-:W-:Y:S01]  /*af30*/  PRMT R0, R68, 0x7632, R0 ;  /* 0x0000763244007816 */ /* 0x000fe20000000000 */
[----:B------:R1:W-:Y:S01]  /*af40*/  STG.E.U16 desc[UR16][R22.64], R10 ;  /* 0x0000000a16007986 */ /* 0x0003e2000c101510 */
[----:B--2---:R-:W-:Y:S01]  /*af50*/  PRMT R17, R66, 0x7632, R17 ;  /* 0x0000763242117816 */ /* 0x004fe20000000011 */
[----:B------:R-:W-:Y:S01]  /*af60*/  UIMAD.WIDE UR4, UR4, 0x4, URZ ;  /* 0x00000004040478a5 */ /* 0x000fe2000f8e02ff */
[----:B------:R-:W-:Y:S01]  /*af70*/  IADD3 R124, P5, PT, R125, R175, RZ ;  /* 0x000000af7d7c7210 */ /* 0x000fe20007fbe0ff */
[----:B------:R2:W-:Y:S01]  /*af80*/  STG.E.U16 desc[UR16][R24.64], R62 ;  /* 0x0000003e18007986 */ /* 0x0005e2000c101510 */
[----:B------:R-:W-:-:S02]  /*af90*/  LEA.HI.X.SX32 R117, R128, R187, 0x1, P1 ;  /* 0x000000bb80757211 */ /* 0x000fc400008f0eff */
[----:B------:R-:W-:Y:S01]  /*afa0*/  IADD3 R126, P6, PT, R127, R175, RZ ;  /* 0x000000af7f7e7210 */ /* 0x000fe20007fde0ff */
[----:B------:R3:W-:Y:S01]  /*afb0*/  STG.E.U16 desc[UR16][R26.64], R13 ;  /* 0x0000000d1a007986 */ /* 0x0007e2000c101510 */
[----:B0-----:R-:W-:Y:S02]  /*afc0*/  PRMT R20, R72, 0x7632, R20 ;  /* 0x0000763248147816 */ /* 0x001fe40000000014 */
[----:B------:R-:W-:Y:S01]  /*afd0*/  LEA.HI.X.SX32 R119, R130, R187, 0x1, P2 ;  /* 0x000000bb82777211 */ /* 0x000fe200010f0eff */
[----:B------:R0:W-:Y:S01]  /*afe0*/  STG.E.U16 desc[UR16][R28.64], R64 ;  /* 0x000000401c007986 */ /* 0x0001e2000c101510 */
[----:B-1----:R-:W-:Y:S02]  /*aff0*/  PRMT R22, R74, 0x7632, R22 ;  /* 0x000076324a167816 */ /* 0x002fe40000000016 */
[----:B------:R-:W-:Y:S01]  /*b000*/  PRMT R59, R194, 0x7632, R59 ;  /* 0x00007632c23b7816 */ /* 0x000fe2000000003b */
[----:B------:R-:W-:Y:S01]  /*b010*/  STG.E.U16 desc[UR16][R30.64], R15 ;  /* 0x0000000f1e007986 */ /* 0x000fe2000c101510 */
[----:B--2---:R-:W-:-:S02]  /*b020*/  PRMT R24, R76, 0x7632, R24 ;  /* 0x000076324c187816 */ /* 0x004fc40000000018 */
[----:B------:R-:W-:Y:S01]  /*b030*/  F2FP.F16.F32.PACK_AB R198, R201, R198 ;  /* 0x000000c6c9c6723e */ /* 0x000fe200000000ff */
[----:B------:R-:W-:Y:S01]  /*b040*/  STG.E.U16 desc[UR16][R32.64], R66 ;  /* 0x0000004220007986 */ /* 0x000fe2000c101510 */
[----:B---3--:R-:W-:Y:S02]  /*b050*/  PRMT R26, R78, 0x7632, R26 ;  /* 0x000076324e1a7816 */ /* 0x008fe4000000001a */
[----:B------:R-:W-:Y:S01]  /*b060*/  IADD3 R128, P1, PT, R129, R175, RZ ;  /* 0x000000af81807210 */ /* 0x000fe20007f3e0ff */
[----:B------:R-:W-:Y:S01]  /*b070*/  STG.E.U16 desc[UR16][R34.64], R17 ;  /* 0x0000001122007986 */ /* 0x000fe2000c101510 */
[----:B0-----:R-:W-:Y:S02]  /*b080*/  PRMT R28, R80, 0x7632, R28 ;  /* 0x00007632501c7816 */ /* 0x001fe4000000001c */
[----:B------:R-:W-:Y:S01]  /*b090*/  LEA.HI.X.SX32 R121, R132, R187, 0x1, P3 ;  /* 0x000000bb84797211 */ /* 0x000fe200018f0eff */
[----:B------:R-:W-:Y:S01]  /*b0a0*/  STG.E.U16 desc[UR16][R36.64], R68 ;  /* 0x0000004424007986 */ /* 0x000fe2000c101510 */
[----:B------:R-:W-:-:S02]  /*b0b0*/  IADD3 R130, P2, PT, R131, R175, RZ ;  /* 0x000000af83827210 */ /* 0x000fc40007f5e0ff */
[----:B------:R-:W-:Y:S01]  /*b0c0*/  PRMT R61, R196, 0x7632, R61 ;  /* 0x00007632c43d7816 */ /* 0x000fe2000000003d */
[----:B------:R0:W-:Y:S01]  /*b0d0*/  STG.E.U16 desc[UR16][R4.64], R0 ;  /* 0x0000000004007986 */ /* 0x0001e2000c101510 */
[----:B------:R-:W-:Y:S02]  /*b0e0*/  F2FP.F16.F32.PACK_AB R200, R203, R200 ;  /* 0x000000c8cbc8723e */ /* 0x000fe400000000ff */
[----:B------:R-:W-:Y:S01]  /*b0f0*/  IADD3 R132, P3, PT, R133, R175, RZ ;  /* 0x000000af85847210 */ /* 0x000fe20007f7e0ff */
[----:B------:R1:W-:Y:S01]  /*b100*/  STG.E.U16 desc[UR16][R6.64], R70 ;  /* 0x0000004606007986 */ /* 0x0003e2000c101510 */
[-C--:B------:R-:W-:Y:S02]  /*b110*/  LEA.HI.X.SX32 R125, R136, R187.reuse, 0x1, P5 ;  /* 0x000000bb887d7211 */ /* 0x080fe400028f0eff */
[----:B------:R-:W-:Y:S02]  /*b120*/  LEA.HI.X.SX32 R127, R138, R187, 0x1, P6 ;  /* 0x000000bb8a7f7211 */ /* 0x000fe400030f0eff */
[----:B------:R-:W-:-:S02]  /*b130*/  PRMT R63, R198, 0x7632, R63 ;  /* 0x00007632c63f7816 */ /* 0x000fc4000000003f */
[----:B------:R-:W-:Y:S01]  /*b140*/  F2FP.F16.F32.PACK_AB R202, R205, R202 ;  /* 0x000000cacdca723e */ /* 0x000fe200000000ff */
[----:B0-----:R-:W-:Y:S01]  /*b150*/  IMAD.HI R0, R177, 0x4, RZ ;  /* 0x00000004b1007827 */ /* 0x001fe200078e02ff */
[----:B------:R-:W-:Y:S02]  /*b160*/  PRMT R5, R70, 0x7632, R5 ;  /* 0x0000763246057816 */ /* 0x000fe40000000005 */
[----:B------:R-:W-:Y:S01]  /*b170*/  IADD3 R136, P5, PT, R137, R175, RZ ;  /* 0x000000af89887210 */ /* 0x000fe20007fbe0ff */
[----:B-1----:R-:W0:Y:S01]  /*b180*/  LDC.64 R6, c[0x0][0x3a0] ;  /* 0x0000e800ff067b82 */ /* 0x002e220000000a00 */
[----:B------:R-:W-:Y:S01]  /*b190*/  LEA.HI.X.SX32 R129, R140, R187, 0x1, P1 ;  /* 0x000000bb8c817211 */ /* 0x000fe200008f0eff */
[----:B------:R-:W-:Y:S01]  /*b1a0*/  STG.E.U16 desc[UR16][R8.64], R5 ;  /* 0x0000000508007986 */ /* 0x000fe2000c101510 */
[----:B------:R-:W-:Y:S02]  /*b1b0*/  IADD3 R138, P6, PT, R139, R175, RZ ;  /* 0x000000af8b8a7210 */ /* 0x000fe40007fde0ff */
[----:B------:R-:W-:Y:S01]  /*b1c0*/  LEA.HI.X.SX32 R131, R142, R187, 0x1, P2 ;  /* 0x000000bb8e837211 */ /* 0x000fe200010f0eff */
[----:B------:R-:W-:Y:S01]  /*b1d0*/  STG.E.U16 desc[UR16][R38.64], R72 ;  /* 0x0000004826007986 */ /* 0x000fe2000c101510 */
[----:B------:R-:W-:-:S02]  /*b1e0*/  PRMT R65, R200, 0x7632, R65 ;  /* 0x00007632c8417816 */ /* 0x000fc40000000041 */
[----:B------:R-:W-:Y:S01]  /*b1f0*/  F2FP.F16.F32.PACK_AB R204, R207, R204 ;  /* 0x000000cccfcc723e */ /* 0x000fe200000000ff */
[----:B------:R-:W-:Y:S01]  /*b200*/  STG.E.U16 desc[UR16][R40.64], R20 ;  /* 0x0000001428007986 */ /* 0x000fe2000c101510 */
[----:B------:R-:W-:Y:S02]  /*b210*/  IADD3 R140, P1, PT, R141, R175, RZ ;  /* 0x000000af8d8c7210 */ /* 0x000fe40007f3e0ff */
[----:B------:R-:W-:Y:S01]  /*b220*/  LEA.HI.X.SX32 R133, R144, R187, 0x1, P3 ;  /* 0x000000bb90857211 */ /* 0x000fe200018f0eff */
[----:B------:R-:W-:Y:S01]  /*b230*/  STG.E.U16 desc[UR16][R42.64], R74 ;  /* 0x0000004a2a007986 */ /* 0x000fe2000c101510 */
[----:B------:R-:W-:Y:S02]  /*b240*/  IADD3 R142, P2, PT, R143, R175, RZ ;  /* 0x000000af8f8e7210 */ /* 0x000fe40007f5e0ff */
[----:B------:R-:W-:Y:S01]  /*b250*/  PRMT R67, R202, 0x7632, R67 ;  /* 0x00007632ca437816 */ /* 0x000fe20000000043 */
[----:B------:R1:W-:Y:S01]  /*b260*/  STG.E.U16 desc[UR16][R44.64], R22 ;  /* 0x000000162c007986 */ /* 0x0003e2000c101510 */
[----:B------:R-:W-:-:S02]  /*b270*/  F2FP.F16.F32.PACK_AB R206, R209, R206 ;  /* 0x000000ced1ce723e */ /* 0x000fc400000000ff */
[----:B------:R-:W-:Y:S01]  /*b280*/  IADD3 R144, P3, PT, R145, R175, RZ ;  /* 0x000000af91907210 */ /* 0x000fe20007f7e0ff */
[----:B------:R2:W-:Y:S01]  /*b290*/  STG.E.U16 desc[UR16][R46.64], R76 ;  /* 0x0000004c2e007986 */ /* 0x0005e2000c101510 */
[-C--:B------:R-:W-:Y:S02]  /*b2a0*/  LEA.HI.X.SX32 R137, R148, R187.reuse, 0x1, P5 ;  /* 0x000000bb94897211 */ /* 0x080fe400028f0eff */
[----:B------:R-:W-:Y:S01]  /*b2b0*/  LEA.HI.X.SX32 R139, R150, R187, 0x1, P6 ;  /* 0x000000bb968b7211 */ /* 0x000fe200030f0eff */
[----:B------:R3:W-:Y:S01]  /*b2c0*/  STG.E.U16 desc[UR16][R48.64], R24 ;  /* 0x0000001830007986 */ /* 0x0007e2000c101510 */
[----:B------:R-:W-:Y:S02]  /*b2d0*/  PRMT R69, R204, 0x7632, R69 ;  /* 0x00007632cc457816 */ /* 0x000fe40000000045 */
[----:B------:R-:W-:Y:S01]  /*b2e0*/  F2FP.F16.F32.PACK_AB R208, R211, R208 ;  /* 0x000000d0d3d0723e */ /* 0x000fe200000000ff */
[----:B------:R4:W-:Y:S01]  /*b2f0*/  STG.E.U16 desc[UR16][R50.64], R78 ;  /* 0x0000004e32007986 */ /* 0x0009e2000c101510 */
[----:B-1----:R-:W-:-:S02]  /*b300*/  PRMT R45, R82, 0x7632, R45 ;  /* 0x00007632522d7816 */ /* 0x002fc4000000002d */
[----:B------:R-:W-:Y:S01]  /*b310*/  IADD3 R148, P5, PT, R149, R175, RZ ;  /* 0x000000af95947210 */ /* 0x000fe20007fbe0ff */
[----:B------:R1:W-:Y:S01]  /*b320*/  STG.E.U16 desc[UR16][R52.64], R26 ;  /* 0x0000001a34007986 */ /* 0x0003e2000c101510 */
[----:B--2---:R-:W-:Y:S02]  /*b330*/  PRMT R47, R84, 0x7632, R47 ;  /* 0x00007632542f7816 */ /* 0x004fe4000000002f */
[----:B------:R-:W-:Y:S01]  /*b340*/  LEA.HI.X.SX32 R141, R152, R187, 0x1, P1 ;  /* 0x000000bb988d7211 */ /* 0x000fe200008f0eff */
[----:B------:R2:W-:Y:S01]  /*b350*/  STG.E.U16 desc[UR16][R54.64], R80 ;  /* 0x0000005036007986 */ /* 0x0005e2000c101510 */
[----:B---3--:R-:W-:Y:S02]  /*b360*/  PRMT R49, R86, 0x7632, R49 ;  /* 0x0000763256317816 */ /* 0x008fe40000000031 */
[----:B------:R-:W-:Y:S01]  /*b370*/  IADD3 R150, P6, PT, R151, R175, RZ ;  /* 0x000000af97967210 */ /* 0x000fe20007fde0ff */
[----:B------:R3:W-:Y:S01]  /*b380*/  STG.E.U16 desc[UR16][R56.64], R28 ;  /* 0x0000001c38007986 */ /* 0x0007e2000c101510 */
[----:B----4-:R-:W-:-:S02]  /*b390*/  PRMT R51, R176, 0x7632, R51 ;  /* 0x00007632b0337816 */ /* 0x010fc40000000033 */
[----:B------:R-:W-:Y:S01]  /*b3a0*/  LEA.HI.X.SX32 R143, R154, R187, 0x1, P2 ;  /* 0x000000bb9a8f7211 */ /* 0x000fe200010f0eff */
[----:B------:R-:W-:Y:S01]  /*b3b0*/  STG.E.U16 desc[UR16][R88.64], R82 ;  /* 0x0000005258007986 */ /* 0x000fe2000c101510 */
[----:B-1----:R-:W-:Y:S02]  /*b3c0*/  PRMT R53, R188, 0x7632, R53 ;  /* 0x00007632bc357816 */ /* 0x002fe40000000035 */
[----:B------:R-:W-:Y:S01]  /*b3d0*/  PRMT R71, R206, 0x7632, R71 ;  /* 0x00007632ce477816 */ /* 0x000fe20000000047 */
[----:B------:R1:W-:Y:S01]  /*b3e0*/  STG.E.U16 desc[UR16][R90.64], R45 ;  /* 0x0000002d5a007986 */ /* 0x0003e2000c101510 */
[----:B--2---:R-:W-:Y:S02]  /*b3f0*/  PRMT R55, R190, 0x7632, R55 ;  /* 0x00007632be377816 */ /* 0x004fe40000000037 */
[----:B------:R-:W-:Y:S01]  /*b400*/  F2FP.F16.F32.PACK_AB R210, R213, R210 ;  /* 0x000000d2d5d2723e */ /* 0x000fe200000000ff */
[----:B------:R2:W-:Y:S01]  /*b410*/  STG.E.U16 desc[UR16][R92.64], R84 ;  /* 0x000000545c007986 */ /* 0x0005e2000c101510 */
[----:B---3--:R-:W-:-:S02]  /*b420*/  PRMT R57, R192, 0x7632, R57 ;  /* 0x00007632c0397816 */ /* 0x008fc40000000039 */
[----:B------:R-:W-:Y:S01]  /*b430*/  IADD3 R152, P1, PT, R153, R175, RZ ;  /* 0x000000af99987210 */ /* 0x000fe20007f3e0ff */
[----:B------:R3:W-:Y:S01]  /*b440*/  STG.E.U16 desc[UR16][R94.64], R47 ;  /* 0x0000002f5e007986 */ /* 0x0007e2000c101510 */
[----:B------:R-:W-:Y:S02]  /*b450*/  LEA.HI.X.SX32 R145, R156, R187, 0x1, P3 ;  /* 0x000000bb9c917211 */ /* 0x000fe400018f0eff */
[-C--:B------:R-:W-:Y:S01]  /*b460*/  IADD3 R154, P2, PT, R155, R175.reuse, RZ ;  /* 0x000000af9b9a7210 */ /* 0x080fe20007f5e0ff */
[----:B------:R3:W-:Y:S01]  /*b470*/  STG.E.U16 desc[UR16][R96.64], R86 ;  /* 0x0000005660007986 */ /* 0x0007e2000c101510 */
[----:B------:R-:W-:Y:S02]  /*b480*/  PRMT R73, R208, 0x7632, R73 ;  /* 0x00007632d0497816 */ /* 0x000fe40000000049 */
[----:B------:R-:W-:Y:S01]  /*b490*/  F2FP.F16.F32.PACK_AB R212, R215, R212 ;  /* 0x000000d4d7d4723e */ /* 0x000fe200000000ff */
[----:B------:R3:W-:Y:S01]  /*b4a0*/  STG.E.U16 desc[UR16][R98.64], R49 ;  /* 0x0000003162007986 */ /* 0x0007e2000c101510 */
[----:B------:R-:W-:-:S02]  /*b4b0*/  IADD3 R156, P3, PT, R157, R175, RZ ;  /* 0x000000af9d9c7210 */ /* 0x000fc40007f7e0ff */
[-C--:B------:R-:W-:Y:S01]  /*b4c0*/  LEA.HI.X.SX32 R149, R160, R187.reuse, 0x1, P5 ;  /* 0x000000bba0957211 */ /* 0x080fe200028f0eff */
[----:B------:R3:W-:Y:S01]  /*b4d0*/  STG.E.U16 desc[UR16][R100.64], R176 ;  /* 0x000000b064007986 */ /* 0x0007e2000c101510 */
[----:B------:R-:W-:Y:S02]  /*b4e0*/  LEA.HI.X.SX32 R151, R162, R187, 0x1, P6 ;  /* 0x000000bba2977211 */ /* 0x000fe400030f0eff */
[----:B------:R-:W-:Y:S01]  /*b4f0*/  PRMT R75, R210, 0x7632, R75 ;  /* 0x00007632d24b7816 */ /* 0x000fe2000000004b */
[----:B------:R3:W-:Y:S01]  /*b500*/  STG.E.U16 desc[UR16][R102.64], R51 ;  /* 0x0000003366007986 */ /* 0x0007e2000c101510 */
[----:B------:R-:W-:Y:S02]  /*b510*/  F2FP.F16.F32.PACK_AB R214, R217, R214 ;  /* 0x000000d6d9d6723e */ /* 0x000fe400000000ff */
[----:B------:R-:W-:Y:S01]  /*b520*/  IADD3 R160, P5, PT, R161, R175, RZ ;  /* 0x000000afa1a07210 */ /* 0x000fe20007fbe0ff */
[----:B------:R3:W-:Y:S01]  /*b530*/  STG.E.U16 desc[UR16][R104.64], R188 ;  /* 0x000000bc68007986 */ /* 0x0007e2000c101510 */
[----:B------:R-:W-:-:S02]  /*b540*/  LEA.HI.X.SX32 R153, R164, R187, 0x1, P1 ;  /* 0x000000bba4997211 */ /* 0x000fc400008f0eff */
[----:B------:R-:W-:Y:S01]  /*b550*/  IADD3 R162, P6, PT, R163, R175, RZ ;  /* 0x000000afa3a27210 */ /* 0x000fe20007fde0ff */
[----:B------:R3:W-:Y:S01]  /*b560*/  STG.E.U16 desc[UR16][R106.64], R53 ;  /* 0x000000356a007986 */ /* 0x0007e2000c101510 */
[----:B------:R-:W-:Y:S02]  /*b570*/  LEA.HI.X.SX32 R155, R166, R187, 0x1, P2 ;  /* 0x000000bba69b7211 */ /* 0x000fe400010f0eff */
[----:B------:R-:W-:Y:S01]  /*b580*/  PRMT R77, R212, 0x7632, R77 ;  /* 0x00007632d44d7816 */ /* 0x000fe2000000004d */
[----:B------:R3:W-:Y:S01]  /*b590*/  STG.E.U16 desc[UR16][R108.64], R190 ;  /* 0x000000be6c007986 */ /* 0x0007e2000c101510 */
[----:B------:R-:W-:Y:S02]  /*b5a0*/  F2FP.F16.F32.PACK_AB R216, R219, R216 ;  /* 0x000000d8dbd8723e */ /* 0x000fe400000000ff */
[-C--:B------:R-:W-:Y:S01]  /*b5b0*/  IADD3 R164, P1, PT, R165, R175.reuse, RZ ;  /* 0x000000afa5a47210 */ /* 0x080fe20007f3e0ff */
[----:B------:R3:W-:Y:S01]  /*b5c0*/  STG.E.U16 desc[UR16][R110.64], R55 ;  /* 0x000000376e007986 */ /* 0x0007e2000c101510 */
[----:B------:R-:W-:-:S02]  /*b5d0*/  IADD3 R166, P2, PT, R167, R175, RZ ;  /* 0x000000afa7a67210 */ /* 0x000fc40007f5e0ff */
[----:B------:R-:W-:Y:S01]  /*b5e0*/  LEA.HI.X.SX32 R157, R168, R187, 0x1, P3 ;  /* 0x000000bba89d7211 */ /* 0x000fe200018f0eff */
[----:B------:R3:W-:Y:S01]  /*b5f0*/  STG.E.U16 desc[UR16][R112.64], R192 ;  /* 0x000000c070007986 */ /* 0x0007e2000c101510 */
[----:B------:R-:W-:Y:S02]  /*b600*/  PRMT R79, R214, 0x7632, R79 ;  /* 0x00007632d64f7816 */ /* 0x000fe4000000004f */
[----:B------:R-:W-:Y:S01]  /*b610*/  F2FP.F16.F32.PACK_AB R218, R221, R218 ;  /* 0x000000daddda723e */ /* 0x000fe200000000ff */
[----:B------:R3:W-:Y:S01]  /*b620*/  STG.E.U16 desc[UR16][R114.64], R57 ;  /* 0x0000003972007986 */ /* 0x0007e2000c101510 */
[----:B------:R-:W-:Y:S02]  /*b630*/  IADD3 R168, P3, PT, R169, R175, RZ ;  /* 0x000000afa9a87210 */ /* 0x000fe40007f7e0ff */
[----:B------:R-:W-:Y:S01]  /*b640*/  LEA.HI.X.SX32 R161, R172, R187, 0x1, P5 ;  /* 0x000000bbaca17211 */ /* 0x000fe200028f0eff */
[----:B------:R3:W-:Y:S01]  /*b650*/  STG.E.U16 desc[UR16][R116.64], R194 ;  /* 0x000000c274007986 */ /* 0x0007e2000c101510 */
[----:B------:R-:W-:-:S02]  /*b660*/  IADD3 R172, P5, PT, R173, R175, RZ ;  /* 0x000000afadac7210 */ /* 0x000fc40007fbe0ff */
[-C--:B------:R-:W-:Y:S01]  /*b670*/  LEA.HI.X.SX32 R163, R174, R187.reuse, 0x1, P6 ;  /* 0x000000bbaea37211 */ /* 0x080fe200030f0eff */
[----:B------:R3:W-:Y:S01]  /*b680*/  STG.E.U16 desc[UR16][R118.64], R59 ;  /* 0x0000003b76007986 */ /* 0x0007e2000c101510 */
[----:B------:R-:W-:Y:S02]  /*b690*/  PRMT R81, R216, 0x7632, R81 ;  /* 0x00007632d8517816 */ /* 0x000fe40000000051 */
[----:B------:R-:W-:Y:S01]  /*b6a0*/  F2FP.F16.F32.PACK_AB R220, R223, R220 ;  /* 0x000000dcdfdc723e */ /* 0x000fe200000000ff */
[----:B------:R3:W-:Y:S01]  /*b6b0*/  STG.E.U16 desc[UR16][R120.64], R196 ;  /* 0x000000c478007986 */ /* 0x0007e2000c101510 */
[-C--:B------:R-:W-:Y:S02]  /*b6c0*/  LEA.HI.X.SX32 R165, R178, R187.reuse, 0x1, P1 ;  /* 0x000000bbb2a57211 */ /* 0x080fe400008f0eff */
[----:B------:R-:W-:Y:S01]  /*b6d0*/  LEA.HI.X.SX32 R167, R180, R187, 0x1, P2 ;  /* 0x000000bbb4a77211 */ /* 0x000fe200010f0eff */
[----:B------:R3:W-:Y:S01]  /*b6e0*/  STG.E.U16 desc[UR16][R122.64], R61 ;  /* 0x0000003d7a007986 */ /* 0x0007e2000c101510 */
[----:B------:R-:W-:-:S02]  /*b6f0*/  IADD3 R174, P6, PT, R252, R175, RZ ;  /* 0x000000affcae7210 */ /* 0x000fc40007fde0ff */
[-C--:B------:R-:W-:Y:S01]  /*b700*/  IADD3 R178, P1, PT, R250, R175.reuse, RZ ;  /* 0x000000affab27210 */ /* 0x080fe20007f3e0ff */
[----:B------:R3:W-:Y:S01]  /*b710*/  STG.E.U16 desc[UR16][R124.64], R198 ;  /* 0x000000c67c007986 */ /* 0x0007e2000c101510 */
[----:B------:R-:W-:Y:S02]  /*b720*/  IADD3 R180, P2, PT, R248, R175, RZ ;  /* 0x000000aff8b47210 */ /* 0x000fe40007f5e0ff */
[----:B------:R-:W-:Y:S01]  /*b730*/  PRMT R83, R218, 0x7632, R83 ;  /* 0x00007632da537816 */ /* 0x000fe20000000053 */
[----:B------:R3:W-:Y:S01]  /*b740*/  STG.E.U16 desc[UR16][R126.64], R63 ;  /* 0x0000003f7e007986 */ /* 0x0007e2000c101510 */
[----:B------:R-:W-:Y:S02]  /*b750*/  F2FP.F16.F32.PACK_AB R222, R225, R222 ;  /* 0x000000dee1de723e */ /* 0x000fe400000000ff */
[----:B------:R-:W-:Y:S01]  /*b760*/  LEA.HI.X.SX32 R169, R182, R187, 0x1, P3 ;  /* 0x000000bbb6a97211 */ /* 0x000fe200018f0eff */
[----:B------:R3:W-:Y:S01]  /*b770*/  STG.E.U16 desc[UR16][R128.64], R200 ;  /* 0x000000c880007986 */ /* 0x0007e2000c101510 */
[----:B------:R-:W-:-:S02]  /*b780*/  SHF.L.U32 R5, R177, 0x2, RZ ;  /* 0x00000002b1057819 */ /* 0x000fc400000006ff */
[----:B------:R-:W-:Y:S01]  /*b790*/  LEA.HI.X.SX32 R173, R186, R187, 0x1, P5 ;  /* 0x000000bbbaad7211 */ /* 0x000fe200028f0eff */
[----:B------:R3:W-:Y:S01]  /*b7a0*/  STG.E.U16 desc[UR16][R130.64], R65 ;  /* 0x0000004182007986 */ /* 0x0007e2000c101510 */
[----:B------:R-:W-:Y:S02]  /*b7b0*/  PRMT R85, R220, 0x7632, R85 ;  /* 0x00007632dc557816 */ /* 0x000fe40000000055 */
[----:B------:R-:W-:Y:S01]  /*b7c0*/  F2FP.F16.F32.PACK_AB R224, R227, R224 ;  /* 0x000000e0e3e0723e */ /* 0x000fe200000000ff */
[----:B------:R3:W-:Y:S01]  /*b7d0*/  STG.E.U16 desc[UR16][R132.64], R202 ;  /* 0x000000ca84007986 */ /* 0x0007e2000c101510 */
[-C--:B------:R-:W-:Y:S02]  /*b7e0*/  IADD3 R182, P3, PT, R246, R175.reuse, RZ ;  /* 0x000000aff6b67210 */ /* 0x080fe40007f7e0ff */
[----:B------:R-:W-:Y:S01]  /*b7f0*/  IADD3 R186, P5, PT, R242, R175, RZ ;  /* 0x000000aff2ba7210 */ /* 0x000fe20007fbe0ff */
[----:B------:R3:W-:Y:S01]  /*b800*/  STG.E.U16 desc[UR16][R134.64], R67 ;  /* 0x0000004386007986 */ /* 0x0007e2000c101510 */
[----:B------:R-:W-:-:S02]  /*b810*/  LEA.HI.X.SX32 R175, R240, R187, 0x1, P6 ;  /* 0x000000bbf0af7211 */ /* 0x000fc400030f0eff */
[-C--:B------:R-:W-:Y:S01]  /*b820*/  LEA.HI.X.SX32 R179, R238, R187.reuse, 0x1, P1 ;  /* 0x000000bbeeb37211 */ /* 0x080fe200008f0eff */
[----:B------:R3:W-:Y:S01]  /*b830*/  STG.E.U16 desc[UR16][R136.64], R204 ;  /* 0x000000cc88007986 */ /* 0x0007e2000c101510 */
[----:B------:R-:W-:Y:S02]  /*b840*/  LEA.HI.X.SX32 R181, R244, R187, 0x1, P2 ;  /* 0x000000bbf4b57211 */ /* 0x000fe400010f0eff */
[----:B------:R-:W-:Y:S01]  /*b850*/  PRMT R87, R222, 0x7632, R87 ;  /* 0x00007632de577816 */ /* 0x000fe20000000057 */
[----:B------:R3:W-:Y:S01]  /*b860*/  STG.E.U16 desc[UR16][R138.64], R69 ;  /* 0x000000458a007986 */ /* 0x0007e2000c101510 */
[----:B------:R-:W-:Y:S02]  /*b870*/  F2FP.F16.F32.PACK_AB R226, R229, R226 ;  /* 0x000000e2e5e2723e */ /* 0x000fe400000000ff */
[----:B0-----:R-:W-:Y:S01]  /*b880*/  IADD3 R4, P1, P2, R5, UR6, R6 ;  /* 0x0000000605047c10 */ /* 0x001fe2000fa3e006 */
[----:B------:R3:W-:Y:S01]  /*b890*/  STG.E.U16 desc[UR16][R140.64], R206 ;  /* 0x000000ce8c007986 */ /* 0x0007e2000c101510 */
[----:B-1----:R-:W-:-:S02]  /*b8a0*/  PRMT R90, R224, 0x7632, R90 ;  /* 0x00007632e05a7816 */ /* 0x002fc4000000005a */
[----:B------:R-:W-:Y:S01]  /*b8b0*/  F2FP.F16.F32.PACK_AB R228, R231, R228 ;  /* 0x000000e4e7e4723e */ /* 0x000fe200000000ff */
[----:B------:R3:W-:Y:S01]  /*b8c0*/  STG.E.U16 desc[UR16][R142.64], R71 ;  /* 0x000000478e007986 */ /* 0x0007e2000c101510 */
[-C--:B------:R-:W-:Y:S02]  /*b8d0*/  LEA.HI.X.SX32 R183, R236, R187.reuse, 0x1, P3 ;  /* 0x000000bbecb77211 */ /* 0x080fe400018f0eff */
[----:B--2---:R-:W-:Y:S01]  /*b8e0*/  PRMT R92, R226, 0x7632, R92 ;  /* 0x00007632e25c7816 */ /* 0x004fe2000000005c */
[----:B------:R3:W-:Y:S01]  /*b8f0*/  STG.E.U16 desc[UR16][R144.64], R208 ;  /* 0x000000d090007986 */ /* 0x0007e2000c101510 */
[----:B------:R-:W-:Y:S02]  /*b900*/  LEA.HI.X.SX32 R187, R234, R187, 0x1, P5 ;  /* 0x000000bbeabb7211 */ /* 0x000fe400028f0eff */
[----:B------:R-:W-:Y:S01]  /*b910*/  IADD3.X R5, PT, PT, R0, UR5, R7, P1, P2 ;  /* 0x0000000500057c10 */ /* 0x000fe20008fe4407 */
[----:B------:R3:W-:Y:S01]  /*b920*/  STG.E.U16 desc[UR16][R146.64], R73 ;  /* 0x0000004992007986 */ /* 0x0007e2000c101510 */
[----:B------:R-:W-:-:S03]  /*b930*/  PRMT R0, R228, 0x7632, R0 ;  /* 0x00007632e4007816 */ /* 0x000fc60000000000 */
[----:B------:R3:W-:Y:S04]  /*b940*/  STG.E.U16 desc[UR16][R148.64], R210 ;  /* 0x000000d294007986 */ /* 0x0007e8000c101510 */
        /* <DEDUP_REMOVED lines=19> */
[----:B------:R3:W-:Y:S01]  /*ba80*/  STG.E desc[UR16][R4.64], R230 ;  /* 0x000000e604007986 */ /* 0x0007e2000c101910 */
[----:B-----5:R-:W-:Y:S06]  /*ba90*/  BAR.SYNC.DEFER_BLOCKING 0x0 ;  /* 0x0000000000007b1d */ /* 0x020fec0000010000 */
[----:B------:R-:W-:Y:S05]  /*baa0*/  @P0 BRA `(.L_x_20) ;  /* 0x0000000000a00947 */ /* 0x000fea0003800000 */
[----:B------:R-:W0:Y:S01]  /*bab0*/  S2UR UR5, SR_CgaCtaId ;  /* 0x00000000000579c3 */ /* 0x000e220000008800 */
[----:B------:R-:W-:Y:S01]  /*bac0*/  NOP ;  /* 0x0000000000007918 */ /* 0x000fe20000000000 */
[----:B------:R-:W-:Y:S01]  /*bad0*/  UMOV UR4, 0x50 ;  /* 0x0000005000047882 */ /* 0x000fe20000000000 */
[----:B---3--:R-:W-:Y:S01]  /*bae0*/  MOV R0, UR69 ;  /* 0x0000004500007c02 */ /* 0x008fe20008000f00 */
[----:B------:R-:W-:Y:S01]  /*baf0*/  HFMA2 R7, -RZ, RZ, 0, 5.9604644775390625e-08 ;  /* 0x00000001ff077431 */ /* 0x000fe200000001ff */
[----:B------:R-:W-:Y:S02]  /*bb00*/  MOV R3, 0xffff ;  /* 0x0000ffff00037802 */ /* 0x000fe40000000f00 */
[----:B------:R-:W-:-:S04]  /*bb10*/  LOP3.LUT R0, R0, 0xffff, RZ, 0xc0, !PT ;  /* 0x0000ffff00007812 */ /* 0x000fc800078ec0ff */
[----:B------:R-:W-:-:S04]  /*bb20*/  SHF.R.U32.HI R0, RZ, 0x5, R0 ;  /* 0x00000005ff007819 */ /* 0x000fc80000011600 */
[----:B------:R-:W-:Y:S02]  /*bb30*/  IADD3 R2, PT, PT, R0, 0x10, RZ ;  /* 0x0000001000027810 */ /* 0x000fe40007ffe0ff */
[----:B------:R-:W-:Y:S01]  /*bb40*/  SHF.L.U32 R0, R3, R0, RZ ;  /* 0x0000000003007219 */ /* 0x000fe200000006ff */
[----:B0-----:R-:W-:Y:S01]  /*bb50*/  ULEA UR6, UR5, UR4, 0x18 ;  /* 0x0000000405067291 */ /* 0x001fe2000f8ec0ff */
[----:B------:R-:W-:-:S04]  /*bb60*/  SHF.L.U32 R3, R7, R2, RZ ;  /* 0x0000000207037219 */ /* 0x000fc800000006ff */
[----:B------:R-:W-:-:S04]  /*bb70*/  LOP3.LUT R0, R3, R0, RZ, 0xfc, !PT ;  /* 0x0000000003007212 */ /* 0x000fc800078efcff */
[----:B------:R-:W0:Y:S01]  /*bb80*/  LDS R5, [UR6] ;  /* 0x00000006ff057984 */ /* 0x000e220008000800 */
[C---:B------:R-:W-:Y:S02]  /*bb90*/  LOP3.LUT R2, R0.reuse, 0xffff, RZ, 0xc0, !PT ;  /* 0x0000ffff00027812 */ /* 0x040fe400078ec0ff */
[----:B0-----:R-:W-:-:S04]  /*bba0*/  LOP3.LUT R3, R0, 0xffff, R5, 0x80, !PT ;  /* 0x0000ffff00037812 */ /* 0x001fc800078e8005 */
[----:B------:R-:W-:-:S13]  /*bbb0*/  ISETP.NE.AND P0, PT, R3, R2, PT ;  /* 0x000000020300720c */ /* 0x000fda0003f05270 */
[----:B------:R-:W-:Y:S05]  /*bbc0*/  @P0 BRA `(.L_x_21) ;  /* 0x0000000000500947 */ /* 0x000fea0003800000 */
[----:B------:R-:W-:Y:S02]  /*bbd0*/  SHF.R.U32.HI R5, RZ, 0x10, R5 ;  /* 0x00000010ff057819 */ /* 0x000fe40000011605 */
[----:B------:R-:W-:-:S04]  /*bbe0*/  SHF.R.U32.HI R2, RZ, 0x10, R0 ;  /* 0x00000010ff027819 */ /* 0x000fc80000011600 */
[----:B------:R-:W-:-:S04]  /*bbf0*/  LOP3.LUT R5, R5, R2, RZ, 0xc0, !PT ;  /* 0x0000000205057212 */ /* 0x000fc800078ec0ff */
[----:B------:R-:W-:-:S13]  /*bc00*/  ISETP.NE.AND P0, PT, R5, R2, PT ;  /* 0x000000020500720c */ /* 0x000fda0003f05270 */
[----:B------:R-:W-:Y:S05]  /*bc10*/  @P0 BRA `(.L_x_22) ;  /* 0x0000000000300947 */ /* 0x000fea0003800000 */
[----:B------:R-:W-:Y:S01]  /*bc20*/  R2UR UR4, R0 ;  /* 0x00000000000472ca */ /* 0x000fe200000e0000 */
[----:B------:R-:W-:Y:S01]  /*bc30*/  VOTEU.ANY UR5, UPT, PT ;  /* 0x0000000000057886 */ /* 0x000fe200038e0100 */
[----:B------:R-:W0:Y:S01]  /*bc40*/  S2R R0, SR_LANEID ;  /* 0x0000000000007919 */ /* 0x000e220000000000 */
[----:B------:R-:W-:-:S10]  /*bc50*/  UFLO.U32 UR5, UR5 ;  /* 0x00000005000572bd */ /* 0x000fd400080e0000 */
[----:B------:R-:W-:-:S06]  /*bc60*/  ULOP3.LUT UR4, URZ, UR4, URZ, 0x33, !UPT ;  /* 0x00000004ff047292 */ /* 0x000fcc000f8e33ff */
[----:B------:R-:W-:-:S04]  /*bc70*/  MOV R2, UR4 ;  /* 0x0000000400027c02 */ /* 0x000fc80008000f00 */
[----:B------:R-:W1:Y:S02]  /*bc80*/  REDUX UR7, R2 ;  /* 0x00000000020773c4 */ /* 0x000e640000000000 */
[----:B------:R2:W-:Y:S01]  /*bc90*/  UTCATOMSWS.AND URZ, UR4 ;  /* 0x0000000400ff79e3 */ /* 0x0005e20008000000 */
[----:B0-----:R-:W-:Y:S02]  /*bca0*/  ISETP.EQ.U32.AND P0, PT, R0, UR5, PT ;  /* 0x0000000500007c0c */ /* 0x001fe4000bf02070 */
[----:B-1----:R-:W-:-:S11]  /*bcb0*/  MOV R0, UR7 ;  /* 0x0000000700007c02 */ /* 0x002fd60008000f00 */
[----:B------:R2:W-:Y:S01]  /*bcc0*/  @P0 ATOMS.AND RZ, [UR6], R0 ;  /* 0x00000000ffff098c */ /* 0x0005e2000a800006 */
[----:B------:R-:W-:Y:S05]  /*bcd0*/  BRA `(.L_x_20) ;  /* 0x0000000000147947 */ /* 0x000fea0003800000 */
.L_x_22:
[----:B------:R-:W-:-:S07]  /*bce0*/  MOV R2, 0xbd00 ;  /* 0x0000bd0000027802 */ /* 0x000fce0000000f00 */
[----:B------:R-:W-:Y:S05]  /*bcf0*/  CALL.REL.NOINC `($__internal_0_$__cuda_sm10x_tcgen05_guardrail_trap_col_being_dealloced_not_returned_by_alloc) ;  /* 0x0000000000447944 */ /* 0x000fea0003c00000 */
[----:B------:R-:W-:Y:S05]  /*bd00*/  BRA `(.L_x_20) ;  /* 0x0000000000087947 */ /* 0x000fea0003800000 */
.L_x_21:
[----:B------:R-:W-:-:S07]  /*bd10*/  MOV R2, 0xbd30 ;  /* 0x0000bd3000027802 */ /* 0x000fce0000000f00 */
[----:B------:R-:W-:Y:S05]  /*bd20*/  CALL.REL.NOINC `($__internal_2_$__cuda_sm10x_tcgen05_guardrail_trap_unallocated_columns_being_dealloced) ;  /* 0x0000000000507944 */ /* 0x000fea0003c00000 */
.L_x_20:
[----:B------:R-:W-:Y:S01]  /*bd30*/  NOP ;  /* 0x0000000000007918 */ /* 0x000fe20000000000 */
[----:B--2---:R-:W-:Y:S05]  /*bd40*/  EXIT ;  /* 0x000000000000794d */ /* 0x004fea0003800000 */
.L_x_8:
[----:B------:R-:W1:Y:S02]  /*bd50*/  SYNCS.PHASECHK.TRANS64.TRYWAIT P4, [UR70+0x11000], RZ ;  /* 0x011000ffff0075a7 */ /* 0x000e640008081146 */
[----:B-1----:R-:W-:Y:S05]  /*bd60*/  @!P4 BRA `(.L_x_8) ;  /* 0xfffffffc00f8c947 */ /* 0x002fea000383ffff */
[----:B------:R-:W-:Y:S05]  /*bd70*/  BRA `(.L_x_7) ;  /* 0xffffff8400a87947 */ /* 0x000fea000383ffff */
.L_x_14:
[----:B------:R-:W1:Y:S02]  /*bd80*/  SYNCS.PHASECHK.TRANS64.TRYWAIT P2, [UR70+0x13010], RZ ;  /* 0x013010ffff0075a7 */ /* 0x000e640008041146 */
[----:B-1----:R-:W-:Y:S05]  /*bd90*/  @!P2 BRA `(.L_x_14) ;  /* 0xfffffffc00f8a947 */ /* 0x002fea000383ffff */
[----:B------:R-:W-:Y:S05]  /*bda0*/  BRA `(.L_x_23) ;  /* 0xffffffa000687947 */ /* 0x000fea000383ffff */
.L_x_15:
[----:B------:R-:W1:Y:S02]  /*bdb0*/  SYNCS.PHASECHK.TRANS64.TRYWAIT P2, [UR15], R0 ;  /* 0x00000000ff0075a7 */ /* 0x000e64000804110f */
[----:B-1----:R-:W-:Y:S05]  /*bdc0*/  @!P2 BRA `(.L_x_15) ;  /* 0xfffffffc00f8a947 */ /* 0x002fea000383ffff */
[----:B------:R-:W-:Y:S05]  /*bdd0*/  BRA `(.L_x_24) ;  /* 0xffffffa000807947 */ /* 0x000fea000383ffff */
.L_x_19:
[----:B------:R-:W1:Y:S02]  /*bde0*/  SYNCS.PHASECHK.TRANS64.TRYWAIT P4, [UR15], R0 ;  /* 0x00000000ff0075a7 */ /* 0x000e64000808110f */
[----:B-1----:R-:W-:Y:S05]  /*bdf0*/  @!P4 BRA `(.L_x_19) ;  /* 0xfffffffc00f8c947 */ /* 0x002fea000383ffff */
[----:B------:R-:W-:Y:S05]  /*be00*/  BRA `(.L_x_18) ;  /* 0xffffffb400587947 */ /* 0x000fea000383ffff */
        .weak           $__internal_0_$__cuda_sm10x_tcgen05_guardrail_trap_col_being_dealloced_not_returned_by_alloc
        .type           $__internal_0_$__cuda_sm10x_tcgen05_guardrail_trap_col_being_dealloced_not_returned_by_alloc,@function
        .size           $__internal_0_$__cuda_sm10x_tcgen05_guardrail_trap_col_being_dealloced_not_returned_by_alloc,($__internal_1_$__cuda_sm10x_tcgen05_guardrail_trap_phase_invalid_during_alloc - $__internal_0_$__cuda_sm10x_tcgen05_guardrail_trap_col_being_dealloced_not_returned_by_alloc)
$__internal_0_$__cuda_sm10x_tcgen05_guardrail_trap_col_being_dealloced_not_returned_by_alloc:
[----:B------:R-:W-:Y:S05]  /*be10*/  BPT.TRAP 0x1 ;  /* 0x000000040000795c */ /* 0x000fea0000300000 */
[----:B------:R-:W-:-:S04]  /*be20*/  MOV R3, 0x0 ;  /* 0x0000000000037802 */ /* 0x000fc80000000f00 */
[----:B------:R-:W-:Y:S05]  /*be30*/  RET.REL.NODEC R2 `(attn_fwd) ;  /* 0xffffff4002707950 */ /* 0x000fea0003c3ffff */
        .weak           $__internal_1_$__cuda_sm10x_tcgen05_guardrail_trap_phase_invalid_during_alloc
        .type           $__internal_1_$__cuda_sm10x_tcgen05_guardrail_trap_phase_invalid_during_alloc,@function
        .size           $__internal_1_$__cuda_sm10x_tcgen05_guardrail_trap_phase_invalid_during_alloc,($__internal_2_$__cuda_sm10x_tcgen05_guardrail_trap_unallocated_columns_being_dealloced - $__internal_1_$__cuda_sm10x_tcgen05_guardrail_trap_phase_invalid_during_alloc)
$__internal_1_$__cuda_sm10x_tcgen05_guardrail_trap_phase_invalid_during_alloc:
[----:B------:R-:W-:Y:S05]  /*be40*/  BPT.TRAP 0x1 ;  /* 0x000000040000795c */ /* 0x000fea0000300000 */
[----:B------:R-:W-:-:S04]  /*be50*/  HFMA2 R3, -RZ, RZ, 0, 0 ;  /* 0x00000000ff037431 */ /* 0x000fc800000001ff */
[----:B------:R-:W-:Y:S05]  /*be60*/  RET.REL.NODEC R2 `(attn_fwd) ;  /* 0xffffff4002647950 */ /* 0x000fea0003c3ffff */
        .weak           $__internal_2_$__cuda_sm10x_tcgen05_guardrail_trap_unallocated_columns_being_dealloced
        .type           $__internal_2_$__cuda_sm10x_tcgen05_guardrail_trap_unallocated_columns_being_dealloced,@function
        .size           $__internal_2_$__cuda_sm10x_tcgen05_guardrail_trap_unallocated_columns_being_dealloced,(.L_x_28 - $__internal_2_$__cuda_sm10x_tcgen05_guardrail_trap_unallocated_columns_being_dealloced)
$__internal_2_$__cuda_sm10x_tcgen05_guardrail_trap_unallocated_columns_being_dealloced:
[----:B------:R-:W-:Y:S05]  /*be70*/  BPT.TRAP 0x1 ;  /* 0x000000040000795c */ /* 0x000fea0000300000 */
[----:B------:R-:W-:-:S04]  /*be80*/  MOV R3, 0x0 ;  /* 0x0000000000037802 */ /* 0x000fc80000000f00 */
[----:B------:R-:W-:Y:S05]  /*be90*/  RET.REL.NODEC R2 `(attn_fwd) ;  /* 0xffffff4002587950 */ /* 0x000fea0003c3ffff */
.L_x_25:
[----:B------:R-:W-:-:S00]  /*bea0*/  BRA `(.L_x_25) ;  /* 0xfffffffc00fc7947 */ /* 0x000fc0000383ffff */
[----:B------:R-:W-:-:S00]  /*beb0*/  NOP ;  /* 0x0000000000007918 */ /* 0x000fc00000000000 */
        /* <DEDUP_REMOVED lines=12> */
.L_x_28:


//--------------------- .nv.global.init           --------------------------
	.section	.nv.global.init,"aw",@progbits
.nv.global.init:
	.type		_$_str,@object
	.size		_$_str,(.L_3 - _$_str)
_$_str:
        /*0000*/ 	.byte	0x5f, 0x5f, 0x43, 0x55, 0x44, 0x41, 0x5f, 0x46, 0x54, 0x5a, 0x00
.L_3:


//--------------------- .nv.shared.attn_fwd       --------------------------
	.section	.nv.shared.attn_fwd,"aw",@nobits
	.sectionflags	@""
	.align	16
	.zero		1024


//--------------------- .nv.shared.reserved.0     --------------------------
	.section	.nv.shared.reserved.0,"aw",@nobits
	.align	8
	.weak		__nv_reservedSMEM_offset_0_alias
	.size		__nv_reservedSMEM_offset_0_alias, 0, 64
	.other		__nv_reservedSMEM_offset_0_alias,@"STO_CUDA_RESERVED_SHARED STV_DEFAULT"
__nv_reservedSMEM_offset_0_alias:
	.zero		0
.nv.shared.reserved.0:
	.zero		64
	.weak		__nv_reservedSMEM_allocation_phase
	.type		__nv_reservedSMEM_allocation_phase,@object
	.size		__nv_reservedSMEM_allocation_phase,(.L_0 - __nv_reservedSMEM_allocation_phase)
__nv_reservedSMEM_allocation_phase:
	.zero		1
.L_0:
	.zero		7
	.weak		__nv_reservedSMEM_devtool_atexit_pc
	.type		__nv_reservedSMEM_devtool_atexit_pc,@object
	.size		__nv_reservedSMEM_devtool_atexit_pc,(__nv_reservedSMEM_allocation_mask - __nv_reservedSMEM_devtool_atexit_pc)
__nv_reservedSMEM_devtool_atexit_pc:
	.zero		8
	.weak		__nv_reservedSMEM_allocation_mask
	.type		__nv_reservedSMEM_allocation_mask,@object
	.size		__nv_reservedSMEM_allocation_mask,(.L_2 - __nv_reservedSMEM_allocation_mask)
__nv_reservedSMEM_allocation_mask:
	.zero		4
.L_2:


//--------------------- .nv.constant0.attn_fwd    --------------------------
	.section	.nv.constant0.attn_fwd,"a",@progbits
	.sectionflags	@""
	.align	4
.nv.constant0.attn_fwd:
	.zero		1032


//--------------------- SYMBOLS --------------------------

	.type		.nv.reservedSmem.offset0,@object
	.size		.nv.reservedSmem.offset0,0x4
	.type		.nv.reservedSmem.cap,@object
	.size		.nv.reservedSmem.cap,0x4
